//
// Generated by NVIDIA NVVM Compiler
//
// Compiler Build ID: CL-36424714
// Cuda compilation tools, release 13.0, V13.0.88
// Based on NVVM 20.0.0
//

.version 9.0
.target sm_100
.address_size 64

	// .globl	_Z5kmeanPfPiiiiS0_
.func  (.param .b64 func_retval0) __internal_accurate_pow
(
	.param .b64 __internal_accurate_pow_param_0
)
;

.visible .entry _Z5kmeanPfPiiiiS0_(
	.param .u64 .ptr .align 1 _Z5kmeanPfPiiiiS0__param_0,
	.param .u64 .ptr .align 1 _Z5kmeanPfPiiiiS0__param_1,
	.param .u32 _Z5kmeanPfPiiiiS0__param_2,
	.param .u32 _Z5kmeanPfPiiiiS0__param_3,
	.param .u32 _Z5kmeanPfPiiiiS0__param_4,
	.param .u64 .ptr .align 1 _Z5kmeanPfPiiiiS0__param_5
)
{
	.reg .pred 	%p<163>;
	.reg .b32 	%r<178>;
	.reg .b32 	%f<94>;
	.reg .b64 	%rd<54>;
	.reg .b64 	%fd<260>;

	ld.param.u64 	%rd23, [_Z5kmeanPfPiiiiS0__param_0];
	ld.param.u64 	%rd24, [_Z5kmeanPfPiiiiS0__param_1];
	ld.param.u32 	%r34, [_Z5kmeanPfPiiiiS0__param_2];
	ld.param.u32 	%r32, [_Z5kmeanPfPiiiiS0__param_3];
	ld.param.u32 	%r33, [_Z5kmeanPfPiiiiS0__param_4];
	cvta.to.global.u64 	%rd1, %rd23;
	cvta.to.global.u64 	%rd2, %rd24;
	mov.u32 	%r35, %ctaid.x;
	mov.u32 	%r36, %ntid.x;
	mov.u32 	%r37, %tid.x;
	mad.lo.s32 	%r1, %r35, %r36, %r37;
	setp.gt.s32 	%p2, %r1, %r34;
	@%p2 bra 	$L__BB0_98;
	setp.lt.s32 	%p3, %r33, 1;
	@%p3 bra 	$L__BB0_97;
	mul.lo.s32 	%r38, %r32, %r1;
	cvt.s64.s32 	%rd3, %r38;
	setp.lt.s32 	%p4, %r32, 1;
	mov.f64 	%fd89, 0d4000000000000000;
	{
	.reg .b32 %temp; 
	mov.b64 	{%temp, %r2}, %fd89;
	}
	and.b32  	%r3, %r2, 2146435072;
	setp.eq.s32 	%p5, %r3, 1062207488;
	setp.lt.s32 	%p6, %r2, 0;
	selp.b32 	%r4, 0, 2146435072, %p6;
	and.b32  	%r39, %r2, 2147483647;
	setp.ne.s32 	%p7, %r39, 1071644672;
	and.pred  	%p1, %p5, %p7;
	or.b32  	%r5, %r4, -2147483648;
	mov.f32 	%f83, 0f00000000;
	@%p4 bra 	$L__BB0_94;
	and.b32  	%r6, %r32, 3;
	and.b32  	%r7, %r32, 2147483644;
	neg.s32 	%r8, %r7;
	mov.b32 	%r174, 0;
$L__BB0_4:
	setp.eq.s32 	%p10, %r174, 0;
	@%p10 bra 	$L__BB0_34;
	setp.lt.u32 	%p11, %r32, 4;
	mul.wide.u32 	%rd26, %r174, 4;
	add.s64 	%rd27, %rd2, %rd26;
	ld.global.u32 	%r42, [%rd27];
	mul.lo.s32 	%r43, %r42, %r32;
	cvt.s64.s32 	%rd4, %r43;
	mov.f64 	%fd256, 0d0000000000000000;
	mov.b64 	%rd53, 0;
	@%p11 bra 	$L__BB0_29;
	shl.b64 	%rd28, %rd3, 2;
	add.s64 	%rd29, %rd28, %rd1;
	add.s64 	%rd51, %rd29, 8;
	shl.b64 	%rd30, %rd4, 2;
	add.s64 	%rd31, %rd1, %rd30;
	add.s64 	%rd50, %rd31, 8;
	mov.f32 	%f92, 0f00000000;
	mov.u32 	%r175, %r8;
$L__BB0_7:
	setp.lt.s32 	%p12, %r2, 0;
	setp.eq.s32 	%p13, %r3, 1062207488;
	ld.global.f32 	%f49, [%rd51+-8];
	ld.global.f32 	%f50, [%rd50+-8];
	sub.f32 	%f4, %f49, %f50;
	cvt.f64.f32 	%fd1, %f4;
	{
	.reg .b32 %temp; 
	mov.b64 	{%temp, %r11}, %fd1;
	}
	abs.f64 	%fd2, %fd1;
	{ // callseq 0, 0
	.param .b64 param0;
	st.param.f64 	[param0], %fd2;
	.param .b64 retval0;
	call.uni (retval0), 
	__internal_accurate_pow, 
	(
	param0
	);
	ld.param.f64 	%fd91, [retval0];
	} // callseq 0
	setp.lt.s32 	%p15, %r11, 0;
	neg.f64 	%fd93, %fd91;
	selp.f64 	%fd94, %fd93, %fd91, %p13;
	selp.f64 	%fd95, %fd94, %fd91, %p15;
	setp.eq.f32 	%p16, %f4, 0f00000000;
	selp.b32 	%r44, %r11, 0, %p13;
	or.b32  	%r45, %r44, 2146435072;
	selp.b32 	%r46, %r45, %r44, %p12;
	mov.b32 	%r47, 0;
	mov.b64 	%fd96, {%r47, %r46};
	selp.f64 	%fd244, %fd96, %fd95, %p16;
	add.f64 	%fd97, %fd1, 0d4000000000000000;
	{
	.reg .b32 %temp; 
	mov.b64 	{%temp, %r48}, %fd97;
	}
	and.b32  	%r49, %r48, 2146435072;
	setp.ne.s32 	%p17, %r49, 2146435072;
	@%p17 bra 	$L__BB0_12;
	setp.nan.f32 	%p18, %f4, %f4;
	@%p18 bra 	$L__BB0_11;
	setp.neu.f64 	%p19, %fd2, 0d7FF0000000000000;
	@%p19 bra 	$L__BB0_12;
	selp.b32 	%r50, %r5, %r4, %p1;
	selp.b32 	%r51, %r50, %r4, %p15;
	mov.b32 	%r52, 0;
	mov.b64 	%fd244, {%r52, %r51};
	bra.uni 	$L__BB0_12;
$L__BB0_11:
	mov.f64 	%fd98, 0d4000000000000000;
	add.rn.f64 	%fd244, %fd1, %fd98;
$L__BB0_12:
	setp.eq.f32 	%p24, %f4, 0f3F800000;
	selp.f64 	%fd99, 0d3FF0000000000000, %fd244, %p24;
	cvt.f64.f32 	%fd100, %f92;
	add.f64 	%fd101, %fd99, %fd100;
	cvt.rn.f32.f64 	%f5, %fd101;
	ld.global.f32 	%f51, [%rd51+-4];
	ld.global.f32 	%f52, [%rd50+-4];
	sub.f32 	%f6, %f51, %f52;
	cvt.f64.f32 	%fd7, %f6;
	{
	.reg .b32 %temp; 
	mov.b64 	{%temp, %r12}, %fd7;
	}
	abs.f64 	%fd8, %fd7;
	{ // callseq 1, 0
	.param .b64 param0;
	st.param.f64 	[param0], %fd8;
	.param .b64 retval0;
	call.uni (retval0), 
	__internal_accurate_pow, 
	(
	param0
	);
	ld.param.f64 	%fd102, [retval0];
	} // callseq 1
	setp.lt.s32 	%p25, %r12, 0;
	neg.f64 	%fd104, %fd102;
	selp.f64 	%fd105, %fd104, %fd102, %p13;
	selp.f64 	%fd106, %fd105, %fd102, %p25;
	setp.eq.f32 	%p26, %f6, 0f00000000;
	selp.b32 	%r53, %r12, 0, %p13;
	or.b32  	%r54, %r53, 2146435072;
	selp.b32 	%r55, %r54, %r53, %p12;
	mov.b32 	%r56, 0;
	mov.b64 	%fd107, {%r56, %r55};
	selp.f64 	%fd245, %fd107, %fd106, %p26;
	add.f64 	%fd108, %fd7, 0d4000000000000000;
	{
	.reg .b32 %temp; 
	mov.b64 	{%temp, %r57}, %fd108;
	}
	and.b32  	%r58, %r57, 2146435072;
	setp.ne.s32 	%p27, %r58, 2146435072;
	@%p27 bra 	$L__BB0_17;
	setp.nan.f32 	%p28, %f6, %f6;
	@%p28 bra 	$L__BB0_16;
	setp.neu.f64 	%p29, %fd8, 0d7FF0000000000000;
	@%p29 bra 	$L__BB0_17;
	selp.b32 	%r59, %r5, %r4, %p1;
	selp.b32 	%r60, %r59, %r4, %p25;
	mov.b32 	%r61, 0;
	mov.b64 	%fd245, {%r61, %r60};
	bra.uni 	$L__BB0_17;
$L__BB0_16:
	mov.f64 	%fd109, 0d4000000000000000;
	add.rn.f64 	%fd245, %fd7, %fd109;
$L__BB0_17:
	setp.eq.f32 	%p34, %f6, 0f3F800000;
	selp.f64 	%fd110, 0d3FF0000000000000, %fd245, %p34;
	cvt.f64.f32 	%fd111, %f5;
	add.f64 	%fd112, %fd110, %fd111;
	cvt.rn.f32.f64 	%f7, %fd112;
	ld.global.f32 	%f53, [%rd51];
	ld.global.f32 	%f54, [%rd50];
	sub.f32 	%f8, %f53, %f54;
	cvt.f64.f32 	%fd13, %f8;
	{
	.reg .b32 %temp; 
	mov.b64 	{%temp, %r13}, %fd13;
	}
	abs.f64 	%fd14, %fd13;
	{ // callseq 2, 0
	.param .b64 param0;
	st.param.f64 	[param0], %fd14;
	.param .b64 retval0;
	call.uni (retval0), 
	__internal_accurate_pow, 
	(
	param0
	);
	ld.param.f64 	%fd113, [retval0];
	} // callseq 2
	setp.lt.s32 	%p35, %r13, 0;
	neg.f64 	%fd115, %fd113;
	selp.f64 	%fd116, %fd115, %fd113, %p13;
	selp.f64 	%fd117, %fd116, %fd113, %p35;
	setp.eq.f32 	%p36, %f8, 0f00000000;
	selp.b32 	%r62, %r13, 0, %p13;
	or.b32  	%r63, %r62, 2146435072;
	selp.b32 	%r64, %r63, %r62, %p12;
	mov.b32 	%r65, 0;
	mov.b64 	%fd118, {%r65, %r64};
	selp.f64 	%fd246, %fd118, %fd117, %p36;
	add.f64 	%fd119, %fd13, 0d4000000000000000;
	{
	.reg .b32 %temp; 
	mov.b64 	{%temp, %r66}, %fd119;
	}
	and.b32  	%r67, %r66, 2146435072;
	setp.ne.s32 	%p37, %r67, 2146435072;
	@%p37 bra 	$L__BB0_22;
	setp.nan.f32 	%p38, %f8, %f8;
	@%p38 bra 	$L__BB0_21;
	setp.neu.f64 	%p39, %fd14, 0d7FF0000000000000;
	@%p39 bra 	$L__BB0_22;
	selp.b32 	%r68, %r5, %r4, %p1;
	selp.b32 	%r69, %r68, %r4, %p35;
	mov.b32 	%r70, 0;
	mov.b64 	%fd246, {%r70, %r69};
	bra.uni 	$L__BB0_22;
$L__BB0_21:
	mov.f64 	%fd120, 0d4000000000000000;
	add.rn.f64 	%fd246, %fd13, %fd120;
$L__BB0_22:
	setp.eq.f32 	%p44, %f8, 0f3F800000;
	selp.f64 	%fd121, 0d3FF0000000000000, %fd246, %p44;
	cvt.f64.f32 	%fd122, %f7;
	add.f64 	%fd123, %fd121, %fd122;
	cvt.rn.f32.f64 	%f9, %fd123;
	ld.global.f32 	%f55, [%rd51+4];
	ld.global.f32 	%f56, [%rd50+4];
	sub.f32 	%f10, %f55, %f56;
	cvt.f64.f32 	%fd19, %f10;
	{
	.reg .b32 %temp; 
	mov.b64 	{%temp, %r14}, %fd19;
	}
	abs.f64 	%fd20, %fd19;
	{ // callseq 3, 0
	.param .b64 param0;
	st.param.f64 	[param0], %fd20;
	.param .b64 retval0;
	call.uni (retval0), 
	__internal_accurate_pow, 
	(
	param0
	);
	ld.param.f64 	%fd124, [retval0];
	} // callseq 3
	setp.lt.s32 	%p45, %r14, 0;
	neg.f64 	%fd126, %fd124;
	selp.f64 	%fd127, %fd126, %fd124, %p13;
	selp.f64 	%fd128, %fd127, %fd124, %p45;
	setp.eq.f32 	%p46, %f10, 0f00000000;
	selp.b32 	%r71, %r14, 0, %p13;
	or.b32  	%r72, %r71, 2146435072;
	selp.b32 	%r73, %r72, %r71, %p12;
	mov.b32 	%r74, 0;
	mov.b64 	%fd129, {%r74, %r73};
	selp.f64 	%fd247, %fd129, %fd128, %p46;
	add.f64 	%fd130, %fd19, 0d4000000000000000;
	{
	.reg .b32 %temp; 
	mov.b64 	{%temp, %r75}, %fd130;
	}
	and.b32  	%r76, %r75, 2146435072;
	setp.ne.s32 	%p47, %r76, 2146435072;
	@%p47 bra 	$L__BB0_27;
	setp.nan.f32 	%p48, %f10, %f10;
	@%p48 bra 	$L__BB0_26;
	setp.neu.f64 	%p49, %fd20, 0d7FF0000000000000;
	@%p49 bra 	$L__BB0_27;
	selp.b32 	%r77, %r5, %r4, %p1;
	selp.b32 	%r78, %r77, %r4, %p45;
	mov.b32 	%r79, 0;
	mov.b64 	%fd247, {%r79, %r78};
	bra.uni 	$L__BB0_27;
$L__BB0_26:
	mov.f64 	%fd131, 0d4000000000000000;
	add.rn.f64 	%fd247, %fd19, %fd131;
$L__BB0_27:
	setp.eq.f32 	%p51, %f10, 0f3F800000;
	selp.f64 	%fd132, 0d3FF0000000000000, %fd247, %p51;
	cvt.f64.f32 	%fd133, %f9;
	add.f64 	%fd134, %fd132, %fd133;
	cvt.rn.f32.f64 	%f92, %fd134;
	add.s32 	%r175, %r175, 4;
	add.s64 	%rd51, %rd51, 16;
	add.s64 	%rd50, %rd50, 16;
	setp.eq.s32 	%p52, %r175, 0;
	@%p52 bra 	$L__BB0_28;
	bra.uni 	$L__BB0_7;
$L__BB0_28:
	cvt.f64.f32 	%fd256, %f92;
	cvt.u64.u32 	%rd53, %r7;
$L__BB0_29:
	setp.eq.s32 	%p53, %r6, 0;
	@%p53 bra 	$L__BB0_92;
	setp.lt.s32 	%p54, %r2, 0;
	setp.eq.s32 	%p55, %r3, 1062207488;
	add.s64 	%rd32, %rd53, %rd3;
	shl.b64 	%rd33, %rd32, 2;
	add.s64 	%rd20, %rd1, %rd33;
	ld.global.f32 	%f57, [%rd20];
	add.s64 	%rd34, %rd53, %rd4;
	shl.b64 	%rd35, %rd34, 2;
	add.s64 	%rd21, %rd1, %rd35;
	ld.global.f32 	%f58, [%rd21];
	sub.f32 	%f33, %f57, %f58;
	cvt.f64.f32 	%fd71, %f33;
	{
	.reg .b32 %temp; 
	mov.b64 	{%temp, %r26}, %fd71;
	}
	abs.f64 	%fd72, %fd71;
	{ // callseq 4, 0
	.param .b64 param0;
	st.param.f64 	[param0], %fd72;
	.param .b64 retval0;
	call.uni (retval0), 
	__internal_accurate_pow, 
	(
	param0
	);
	ld.param.f64 	%fd135, [retval0];
	} // callseq 4
	setp.lt.s32 	%p57, %r26, 0;
	neg.f64 	%fd137, %fd135;
	selp.f64 	%fd138, %fd137, %fd135, %p55;
	selp.f64 	%fd139, %fd138, %fd135, %p57;
	setp.eq.f32 	%p58, %f33, 0f00000000;
	selp.b32 	%r80, %r26, 0, %p55;
	or.b32  	%r81, %r80, 2146435072;
	selp.b32 	%r82, %r81, %r80, %p54;
	mov.b32 	%r83, 0;
	mov.b64 	%fd140, {%r83, %r82};
	selp.f64 	%fd257, %fd140, %fd139, %p58;
	add.f64 	%fd141, %fd71, 0d4000000000000000;
	{
	.reg .b32 %temp; 
	mov.b64 	{%temp, %r84}, %fd141;
	}
	and.b32  	%r85, %r84, 2146435072;
	setp.ne.s32 	%p59, %r85, 2146435072;
	@%p59 bra 	$L__BB0_79;
	setp.nan.f32 	%p60, %f33, %f33;
	@%p60 bra 	$L__BB0_78;
	setp.neu.f64 	%p61, %fd72, 0d7FF0000000000000;
	@%p61 bra 	$L__BB0_79;
	selp.b32 	%r86, %r5, %r4, %p1;
	selp.b32 	%r87, %r86, %r4, %p57;
	mov.b32 	%r88, 0;
	mov.b64 	%fd257, {%r88, %r87};
	bra.uni 	$L__BB0_79;
$L__BB0_34:
	setp.lt.u32 	%p87, %r32, 4;
	ld.global.u32 	%r107, [%rd2];
	mul.lo.s32 	%r108, %r107, %r32;
	cvt.s64.s32 	%rd11, %r108;
	mov.f64 	%fd252, 0d0000000000000000;
	mov.b64 	%rd52, 0;
	@%p87 bra 	$L__BB0_58;
	mov.f32 	%f90, 0f00000000;
	mov.b32 	%r176, 0;
$L__BB0_36:
	setp.lt.s32 	%p88, %r2, 0;
	setp.eq.s32 	%p89, %r3, 1062207488;
	cvt.u64.u32 	%rd37, %r176;
	add.s64 	%rd38, %rd37, %rd3;
	shl.b64 	%rd39, %rd38, 2;
	add.s64 	%rd12, %rd1, %rd39;
	ld.global.f32 	%f67, [%rd12];
	add.s64 	%rd40, %rd37, %rd11;
	shl.b64 	%rd41, %rd40, 2;
	add.s64 	%rd13, %rd1, %rd41;
	ld.global.f32 	%f68, [%rd13];
	sub.f32 	%f13, %f67, %f68;
	cvt.f64.f32 	%fd25, %f13;
	{
	.reg .b32 %temp; 
	mov.b64 	{%temp, %r17}, %fd25;
	}
	abs.f64 	%fd26, %fd25;
	{ // callseq 7, 0
	.param .b64 param0;
	st.param.f64 	[param0], %fd26;
	.param .b64 retval0;
	call.uni (retval0), 
	__internal_accurate_pow, 
	(
	param0
	);
	ld.param.f64 	%fd168, [retval0];
	} // callseq 7
	setp.lt.s32 	%p91, %r17, 0;
	neg.f64 	%fd170, %fd168;
	selp.f64 	%fd171, %fd170, %fd168, %p89;
	selp.f64 	%fd172, %fd171, %fd168, %p91;
	setp.eq.f32 	%p92, %f13, 0f00000000;
	selp.b32 	%r110, %r17, 0, %p89;
	or.b32  	%r111, %r110, 2146435072;
	selp.b32 	%r112, %r111, %r110, %p88;
	mov.b32 	%r113, 0;
	mov.b64 	%fd173, {%r113, %r112};
	selp.f64 	%fd248, %fd173, %fd172, %p92;
	add.f64 	%fd174, %fd25, 0d4000000000000000;
	{
	.reg .b32 %temp; 
	mov.b64 	{%temp, %r114}, %fd174;
	}
	and.b32  	%r115, %r114, 2146435072;
	setp.ne.s32 	%p93, %r115, 2146435072;
	@%p93 bra 	$L__BB0_41;
	setp.nan.f32 	%p94, %f13, %f13;
	@%p94 bra 	$L__BB0_40;
	setp.neu.f64 	%p95, %fd26, 0d7FF0000000000000;
	@%p95 bra 	$L__BB0_41;
	selp.b32 	%r116, %r5, %r4, %p1;
	selp.b32 	%r117, %r116, %r4, %p91;
	mov.b32 	%r118, 0;
	mov.b64 	%fd248, {%r118, %r117};
	bra.uni 	$L__BB0_41;
$L__BB0_40:
	mov.f64 	%fd175, 0d4000000000000000;
	add.rn.f64 	%fd248, %fd25, %fd175;
$L__BB0_41:
	setp.eq.f32 	%p100, %f13, 0f3F800000;
	selp.f64 	%fd176, 0d3FF0000000000000, %fd248, %p100;
	cvt.f64.f32 	%fd177, %f90;
	add.f64 	%fd178, %fd176, %fd177;
	cvt.rn.f32.f64 	%f14, %fd178;
	ld.global.f32 	%f69, [%rd12+4];
	ld.global.f32 	%f70, [%rd13+4];
	sub.f32 	%f15, %f69, %f70;
	cvt.f64.f32 	%fd31, %f15;
	{
	.reg .b32 %temp; 
	mov.b64 	{%temp, %r18}, %fd31;
	}
	abs.f64 	%fd32, %fd31;
	{ // callseq 8, 0
	.param .b64 param0;
	st.param.f64 	[param0], %fd32;
	.param .b64 retval0;
	call.uni (retval0), 
	__internal_accurate_pow, 
	(
	param0
	);
	ld.param.f64 	%fd179, [retval0];
	} // callseq 8
	setp.lt.s32 	%p101, %r18, 0;
	neg.f64 	%fd181, %fd179;
	selp.f64 	%fd182, %fd181, %fd179, %p89;
	selp.f64 	%fd183, %fd182, %fd179, %p101;
	setp.eq.f32 	%p102, %f15, 0f00000000;
	selp.b32 	%r119, %r18, 0, %p89;
	or.b32  	%r120, %r119, 2146435072;
	selp.b32 	%r121, %r120, %r119, %p88;
	mov.b32 	%r122, 0;
	mov.b64 	%fd184, {%r122, %r121};
	selp.f64 	%fd249, %fd184, %fd183, %p102;
	add.f64 	%fd185, %fd31, 0d4000000000000000;
	{
	.reg .b32 %temp; 
	mov.b64 	{%temp, %r123}, %fd185;
	}
	and.b32  	%r124, %r123, 2146435072;
	setp.ne.s32 	%p103, %r124, 2146435072;
	@%p103 bra 	$L__BB0_46;
	setp.nan.f32 	%p104, %f15, %f15;
	@%p104 bra 	$L__BB0_45;
	setp.neu.f64 	%p105, %fd32, 0d7FF0000000000000;
	@%p105 bra 	$L__BB0_46;
	selp.b32 	%r125, %r5, %r4, %p1;
	selp.b32 	%r126, %r125, %r4, %p101;
	mov.b32 	%r127, 0;
	mov.b64 	%fd249, {%r127, %r126};
	bra.uni 	$L__BB0_46;
$L__BB0_45:
	mov.f64 	%fd186, 0d4000000000000000;
	add.rn.f64 	%fd249, %fd31, %fd186;
$L__BB0_46:
	setp.eq.f32 	%p110, %f15, 0f3F800000;
	selp.f64 	%fd187, 0d3FF0000000000000, %fd249, %p110;
	cvt.f64.f32 	%fd188, %f14;
	add.f64 	%fd189, %fd187, %fd188;
	cvt.rn.f32.f64 	%f16, %fd189;
	ld.global.f32 	%f71, [%rd12+8];
	ld.global.f32 	%f72, [%rd13+8];
	sub.f32 	%f17, %f71, %f72;
	cvt.f64.f32 	%fd37, %f17;
	{
	.reg .b32 %temp; 
	mov.b64 	{%temp, %r19}, %fd37;
	}
	abs.f64 	%fd38, %fd37;
	{ // callseq 9, 0
	.param .b64 param0;
	st.param.f64 	[param0], %fd38;
	.param .b64 retval0;
	call.uni (retval0), 
	__internal_accurate_pow, 
	(
	param0
	);
	ld.param.f64 	%fd190, [retval0];
	} // callseq 9
	setp.lt.s32 	%p111, %r19, 0;
	neg.f64 	%fd192, %fd190;
	selp.f64 	%fd193, %fd192, %fd190, %p89;
	selp.f64 	%fd194, %fd193, %fd190, %p111;
	setp.eq.f32 	%p112, %f17, 0f00000000;
	selp.b32 	%r128, %r19, 0, %p89;
	or.b32  	%r129, %r128, 2146435072;
	selp.b32 	%r130, %r129, %r128, %p88;
	mov.b32 	%r131, 0;
	mov.b64 	%fd195, {%r131, %r130};
	selp.f64 	%fd250, %fd195, %fd194, %p112;
	add.f64 	%fd196, %fd37, 0d4000000000000000;
	{
	.reg .b32 %temp; 
	mov.b64 	{%temp, %r132}, %fd196;
	}
	and.b32  	%r133, %r132, 2146435072;
	setp.ne.s32 	%p113, %r133, 2146435072;
	@%p113 bra 	$L__BB0_51;
	setp.nan.f32 	%p114, %f17, %f17;
	@%p114 bra 	$L__BB0_50;
	setp.neu.f64 	%p115, %fd38, 0d7FF0000000000000;
	@%p115 bra 	$L__BB0_51;
	selp.b32 	%r134, %r5, %r4, %p1;
	selp.b32 	%r135, %r134, %r4, %p111;
	mov.b32 	%r136, 0;
	mov.b64 	%fd250, {%r136, %r135};
	bra.uni 	$L__BB0_51;
$L__BB0_50:
	mov.f64 	%fd197, 0d4000000000000000;
	add.rn.f64 	%fd250, %fd37, %fd197;
$L__BB0_51:
	setp.eq.f32 	%p120, %f17, 0f3F800000;
	selp.f64 	%fd198, 0d3FF0000000000000, %fd250, %p120;
	cvt.f64.f32 	%fd199, %f16;
	add.f64 	%fd200, %fd198, %fd199;
	cvt.rn.f32.f64 	%f18, %fd200;
	ld.global.f32 	%f73, [%rd12+12];
	ld.global.f32 	%f74, [%rd13+12];
	sub.f32 	%f19, %f73, %f74;
	cvt.f64.f32 	%fd43, %f19;
	{
	.reg .b32 %temp; 
	mov.b64 	{%temp, %r20}, %fd43;
	}
	abs.f64 	%fd44, %fd43;
	{ // callseq 10, 0
	.param .b64 param0;
	st.param.f64 	[param0], %fd44;
	.param .b64 retval0;
	call.uni (retval0), 
	__internal_accurate_pow, 
	(
	param0
	);
	ld.param.f64 	%fd201, [retval0];
	} // callseq 10
	setp.lt.s32 	%p121, %r20, 0;
	neg.f64 	%fd203, %fd201;
	selp.f64 	%fd204, %fd203, %fd201, %p89;
	selp.f64 	%fd205, %fd204, %fd201, %p121;
	setp.eq.f32 	%p122, %f19, 0f00000000;
	selp.b32 	%r137, %r20, 0, %p89;
	or.b32  	%r138, %r137, 2146435072;
	selp.b32 	%r139, %r138, %r137, %p88;
	mov.b32 	%r140, 0;
	mov.b64 	%fd206, {%r140, %r139};
	selp.f64 	%fd251, %fd206, %fd205, %p122;
	add.f64 	%fd207, %fd43, 0d4000000000000000;
	{
	.reg .b32 %temp; 
	mov.b64 	{%temp, %r141}, %fd207;
	}
	and.b32  	%r142, %r141, 2146435072;
	setp.ne.s32 	%p123, %r142, 2146435072;
	@%p123 bra 	$L__BB0_56;
	setp.nan.f32 	%p124, %f19, %f19;
	@%p124 bra 	$L__BB0_55;
	setp.neu.f64 	%p125, %fd44, 0d7FF0000000000000;
	@%p125 bra 	$L__BB0_56;
	selp.b32 	%r143, %r5, %r4, %p1;
	selp.b32 	%r144, %r143, %r4, %p121;
	mov.b32 	%r145, 0;
	mov.b64 	%fd251, {%r145, %r144};
	bra.uni 	$L__BB0_56;
$L__BB0_55:
	mov.f64 	%fd208, 0d4000000000000000;
	add.rn.f64 	%fd251, %fd43, %fd208;
$L__BB0_56:
	setp.eq.f32 	%p127, %f19, 0f3F800000;
	selp.f64 	%fd209, 0d3FF0000000000000, %fd251, %p127;
	cvt.f64.f32 	%fd210, %f18;
	add.f64 	%fd211, %fd209, %fd210;
	cvt.rn.f32.f64 	%f90, %fd211;
	add.s32 	%r176, %r176, 4;
	setp.eq.s32 	%p128, %r176, %r7;
	@%p128 bra 	$L__BB0_57;
	bra.uni 	$L__BB0_36;
$L__BB0_57:
	cvt.f64.f32 	%fd252, %f90;
	cvt.u64.u32 	%rd52, %r7;
$L__BB0_58:
	setp.eq.s32 	%p129, %r6, 0;
	@%p129 bra 	$L__BB0_77;
	setp.lt.s32 	%p130, %r2, 0;
	setp.eq.s32 	%p131, %r3, 1062207488;
	add.s64 	%rd42, %rd52, %rd3;
	shl.b64 	%rd43, %rd42, 2;
	add.s64 	%rd16, %rd1, %rd43;
	ld.global.f32 	%f75, [%rd16];
	add.s64 	%rd44, %rd52, %rd11;
	shl.b64 	%rd45, %rd44, 2;
	add.s64 	%rd17, %rd1, %rd45;
	ld.global.f32 	%f76, [%rd17];
	sub.f32 	%f24, %f75, %f76;
	cvt.f64.f32 	%fd51, %f24;
	{
	.reg .b32 %temp; 
	mov.b64 	{%temp, %r23}, %fd51;
	}
	abs.f64 	%fd52, %fd51;
	{ // callseq 11, 0
	.param .b64 param0;
	st.param.f64 	[param0], %fd52;
	.param .b64 retval0;
	call.uni (retval0), 
	__internal_accurate_pow, 
	(
	param0
	);
	ld.param.f64 	%fd212, [retval0];
	} // callseq 11
	setp.lt.s32 	%p133, %r23, 0;
	neg.f64 	%fd214, %fd212;
	selp.f64 	%fd215, %fd214, %fd212, %p131;
	selp.f64 	%fd216, %fd215, %fd212, %p133;
	setp.eq.f32 	%p134, %f24, 0f00000000;
	selp.b32 	%r146, %r23, 0, %p131;
	or.b32  	%r147, %r146, 2146435072;
	selp.b32 	%r148, %r147, %r146, %p130;
	mov.b32 	%r149, 0;
	mov.b64 	%fd217, {%r149, %r148};
	selp.f64 	%fd253, %fd217, %fd216, %p134;
	add.f64 	%fd218, %fd51, 0d4000000000000000;
	{
	.reg .b32 %temp; 
	mov.b64 	{%temp, %r150}, %fd218;
	}
	and.b32  	%r151, %r150, 2146435072;
	setp.ne.s32 	%p135, %r151, 2146435072;
	@%p135 bra 	$L__BB0_64;
	setp.nan.f32 	%p136, %f24, %f24;
	@%p136 bra 	$L__BB0_63;
	setp.neu.f64 	%p137, %fd52, 0d7FF0000000000000;
	@%p137 bra 	$L__BB0_64;
	selp.b32 	%r152, %r5, %r4, %p1;
	selp.b32 	%r153, %r152, %r4, %p133;
	mov.b32 	%r154, 0;
	mov.b64 	%fd253, {%r154, %r153};
	bra.uni 	$L__BB0_64;
$L__BB0_63:
	mov.f64 	%fd219, 0d4000000000000000;
	add.rn.f64 	%fd253, %fd51, %fd219;
$L__BB0_64:
	setp.eq.s32 	%p139, %r6, 1;
	setp.eq.f32 	%p140, %f24, 0f3F800000;
	selp.f64 	%fd220, 0d3FF0000000000000, %fd253, %p140;
	add.f64 	%fd221, %fd220, %fd252;
	cvt.rn.f32.f64 	%f90, %fd221;
	@%p139 bra 	$L__BB0_77;
	ld.global.f32 	%f77, [%rd16+4];
	ld.global.f32 	%f78, [%rd17+4];
	sub.f32 	%f26, %f77, %f78;
	cvt.f64.f32 	%fd57, %f26;
	{
	.reg .b32 %temp; 
	mov.b64 	{%temp, %r24}, %fd57;
	}
	abs.f64 	%fd58, %fd57;
	{ // callseq 12, 0
	.param .b64 param0;
	st.param.f64 	[param0], %fd58;
	.param .b64 retval0;
	call.uni (retval0), 
	__internal_accurate_pow, 
	(
	param0
	);
	ld.param.f64 	%fd222, [retval0];
	} // callseq 12
	setp.lt.s32 	%p144, %r24, 0;
	neg.f64 	%fd224, %fd222;
	selp.f64 	%fd225, %fd224, %fd222, %p131;
	selp.f64 	%fd226, %fd225, %fd222, %p144;
	setp.eq.f32 	%p145, %f26, 0f00000000;
	selp.b32 	%r155, %r24, 0, %p131;
	or.b32  	%r156, %r155, 2146435072;
	selp.b32 	%r157, %r156, %r155, %p130;
	mov.b32 	%r158, 0;
	mov.b64 	%fd227, {%r158, %r157};
	selp.f64 	%fd254, %fd227, %fd226, %p145;
	add.f64 	%fd228, %fd57, 0d4000000000000000;
	{
	.reg .b32 %temp; 
	mov.b64 	{%temp, %r159}, %fd228;
	}
	and.b32  	%r160, %r159, 2146435072;
	setp.ne.s32 	%p146, %r160, 2146435072;
	@%p146 bra 	$L__BB0_70;
	setp.nan.f32 	%p147, %f26, %f26;
	@%p147 bra 	$L__BB0_69;
	setp.neu.f64 	%p148, %fd58, 0d7FF0000000000000;
	@%p148 bra 	$L__BB0_70;
	selp.b32 	%r161, %r5, %r4, %p1;
	selp.b32 	%r162, %r161, %r4, %p144;
	mov.b32 	%r163, 0;
	mov.b64 	%fd254, {%r163, %r162};
	bra.uni 	$L__BB0_70;
$L__BB0_69:
	mov.f64 	%fd229, 0d4000000000000000;
	add.rn.f64 	%fd254, %fd57, %fd229;
$L__BB0_70:
	setp.eq.s32 	%p150, %r6, 2;
	setp.eq.f32 	%p151, %f26, 0f3F800000;
	selp.f64 	%fd230, 0d3FF0000000000000, %fd254, %p151;
	cvt.f64.f32 	%fd231, %f90;
	add.f64 	%fd232, %fd230, %fd231;
	cvt.rn.f32.f64 	%f90, %fd232;
	@%p150 bra 	$L__BB0_77;
	ld.global.f32 	%f79, [%rd16+8];
	ld.global.f32 	%f80, [%rd17+8];
	sub.f32 	%f28, %f79, %f80;
	cvt.f64.f32 	%fd63, %f28;
	{
	.reg .b32 %temp; 
	mov.b64 	{%temp, %r25}, %fd63;
	}
	abs.f64 	%fd64, %fd63;
	{ // callseq 13, 0
	.param .b64 param0;
	st.param.f64 	[param0], %fd64;
	.param .b64 retval0;
	call.uni (retval0), 
	__internal_accurate_pow, 
	(
	param0
	);
	ld.param.f64 	%fd233, [retval0];
	} // callseq 13
	setp.lt.s32 	%p155, %r25, 0;
	neg.f64 	%fd235, %fd233;
	selp.f64 	%fd236, %fd235, %fd233, %p131;
	selp.f64 	%fd237, %fd236, %fd233, %p155;
	setp.eq.f32 	%p156, %f28, 0f00000000;
	selp.b32 	%r164, %r25, 0, %p131;
	or.b32  	%r165, %r164, 2146435072;
	selp.b32 	%r166, %r165, %r164, %p130;
	mov.b32 	%r167, 0;
	mov.b64 	%fd238, {%r167, %r166};
	selp.f64 	%fd255, %fd238, %fd237, %p156;
	add.f64 	%fd239, %fd63, 0d4000000000000000;
	{
	.reg .b32 %temp; 
	mov.b64 	{%temp, %r168}, %fd239;
	}
	and.b32  	%r169, %r168, 2146435072;
	setp.ne.s32 	%p157, %r169, 2146435072;
	@%p157 bra 	$L__BB0_76;
	setp.nan.f32 	%p158, %f28, %f28;
	@%p158 bra 	$L__BB0_75;
	setp.neu.f64 	%p159, %fd64, 0d7FF0000000000000;
	@%p159 bra 	$L__BB0_76;
	setp.lt.s32 	%p160, %r25, 0;
	selp.b32 	%r170, %r5, %r4, %p1;
	selp.b32 	%r171, %r170, %r4, %p160;
	mov.b32 	%r172, 0;
	mov.b64 	%fd255, {%r172, %r171};
	bra.uni 	$L__BB0_76;
$L__BB0_75:
	mov.f64 	%fd240, 0d4000000000000000;
	add.rn.f64 	%fd255, %fd63, %fd240;
$L__BB0_76:
	setp.eq.f32 	%p161, %f28, 0f3F800000;
	selp.f64 	%fd241, 0d3FF0000000000000, %fd255, %p161;
	cvt.f64.f32 	%fd242, %f90;
	add.f64 	%fd243, %fd241, %fd242;
	cvt.rn.f32.f64 	%f90, %fd243;
$L__BB0_77:
	sqrt.rn.f32 	%f84, %f90;
	mov.f32 	%f83, 0f00000000;
	bra.uni 	$L__BB0_93;
$L__BB0_78:
	mov.f64 	%fd142, 0d4000000000000000;
	add.rn.f64 	%fd257, %fd71, %fd142;
$L__BB0_79:
	setp.eq.s32 	%p63, %r6, 1;
	setp.eq.f32 	%p64, %f33, 0f3F800000;
	selp.f64 	%fd143, 0d3FF0000000000000, %fd257, %p64;
	add.f64 	%fd144, %fd143, %fd256;
	cvt.rn.f32.f64 	%f92, %fd144;
	@%p63 bra 	$L__BB0_92;
	ld.global.f32 	%f59, [%rd20+4];
	ld.global.f32 	%f60, [%rd21+4];
	sub.f32 	%f35, %f59, %f60;
	cvt.f64.f32 	%fd77, %f35;
	{
	.reg .b32 %temp; 
	mov.b64 	{%temp, %r27}, %fd77;
	}
	abs.f64 	%fd78, %fd77;
	{ // callseq 5, 0
	.param .b64 param0;
	st.param.f64 	[param0], %fd78;
	.param .b64 retval0;
	call.uni (retval0), 
	__internal_accurate_pow, 
	(
	param0
	);
	ld.param.f64 	%fd145, [retval0];
	} // callseq 5
	setp.lt.s32 	%p68, %r27, 0;
	neg.f64 	%fd147, %fd145;
	selp.f64 	%fd148, %fd147, %fd145, %p55;
	selp.f64 	%fd149, %fd148, %fd145, %p68;
	setp.eq.f32 	%p69, %f35, 0f00000000;
	selp.b32 	%r89, %r27, 0, %p55;
	or.b32  	%r90, %r89, 2146435072;
	selp.b32 	%r91, %r90, %r89, %p54;
	mov.b32 	%r92, 0;
	mov.b64 	%fd150, {%r92, %r91};
	selp.f64 	%fd258, %fd150, %fd149, %p69;
	add.f64 	%fd151, %fd77, 0d4000000000000000;
	{
	.reg .b32 %temp; 
	mov.b64 	{%temp, %r93}, %fd151;
	}
	and.b32  	%r94, %r93, 2146435072;
	setp.ne.s32 	%p70, %r94, 2146435072;
	@%p70 bra 	$L__BB0_85;
	setp.nan.f32 	%p71, %f35, %f35;
	@%p71 bra 	$L__BB0_84;
	setp.neu.f64 	%p72, %fd78, 0d7FF0000000000000;
	@%p72 bra 	$L__BB0_85;
	selp.b32 	%r95, %r5, %r4, %p1;
	selp.b32 	%r96, %r95, %r4, %p68;
	mov.b32 	%r97, 0;
	mov.b64 	%fd258, {%r97, %r96};
	bra.uni 	$L__BB0_85;
$L__BB0_84:
	mov.f64 	%fd152, 0d4000000000000000;
	add.rn.f64 	%fd258, %fd77, %fd152;
$L__BB0_85:
	setp.eq.s32 	%p74, %r6, 2;
	setp.eq.f32 	%p75, %f35, 0f3F800000;
	selp.f64 	%fd153, 0d3FF0000000000000, %fd258, %p75;
	cvt.f64.f32 	%fd154, %f92;
	add.f64 	%fd155, %fd153, %fd154;
	cvt.rn.f32.f64 	%f92, %fd155;
	@%p74 bra 	$L__BB0_92;
	ld.global.f32 	%f61, [%rd20+8];
	ld.global.f32 	%f62, [%rd21+8];
	sub.f32 	%f37, %f61, %f62;
	cvt.f64.f32 	%fd83, %f37;
	{
	.reg .b32 %temp; 
	mov.b64 	{%temp, %r28}, %fd83;
	}
	abs.f64 	%fd84, %fd83;
	{ // callseq 6, 0
	.param .b64 param0;
	st.param.f64 	[param0], %fd84;
	.param .b64 retval0;
	call.uni (retval0), 
	__internal_accurate_pow, 
	(
	param0
	);
	ld.param.f64 	%fd156, [retval0];
	} // callseq 6
	setp.lt.s32 	%p79, %r28, 0;
	neg.f64 	%fd158, %fd156;
	selp.f64 	%fd159, %fd158, %fd156, %p55;
	selp.f64 	%fd160, %fd159, %fd156, %p79;
	setp.eq.f32 	%p80, %f37, 0f00000000;
	selp.b32 	%r98, %r28, 0, %p55;
	or.b32  	%r99, %r98, 2146435072;
	selp.b32 	%r100, %r99, %r98, %p54;
	mov.b32 	%r101, 0;
	mov.b64 	%fd161, {%r101, %r100};
	selp.f64 	%fd259, %fd161, %fd160, %p80;
	add.f64 	%fd162, %fd83, 0d4000000000000000;
	{
	.reg .b32 %temp; 
	mov.b64 	{%temp, %r102}, %fd162;
	}
	and.b32  	%r103, %r102, 2146435072;
	setp.ne.s32 	%p81, %r103, 2146435072;
	@%p81 bra 	$L__BB0_91;
	setp.nan.f32 	%p82, %f37, %f37;
	@%p82 bra 	$L__BB0_90;
	setp.neu.f64 	%p83, %fd84, 0d7FF0000000000000;
	@%p83 bra 	$L__BB0_91;
	setp.lt.s32 	%p84, %r28, 0;
	selp.b32 	%r104, %r5, %r4, %p1;
	selp.b32 	%r105, %r104, %r4, %p84;
	mov.b32 	%r106, 0;
	mov.b64 	%fd259, {%r106, %r105};
	bra.uni 	$L__BB0_91;
$L__BB0_90:
	mov.f64 	%fd163, 0d4000000000000000;
	add.rn.f64 	%fd259, %fd83, %fd163;
$L__BB0_91:
	setp.eq.f32 	%p85, %f37, 0f3F800000;
	selp.f64 	%fd164, 0d3FF0000000000000, %fd259, %p85;
	cvt.f64.f32 	%fd165, %f92;
	add.f64 	%fd166, %fd164, %fd165;
	cvt.rn.f32.f64 	%f92, %fd166;
$L__BB0_92:
	sqrt.rn.f32 	%f63, %f92;
	setp.lt.f32 	%p86, %f63, %f84;
	cvt.rn.f32.u32 	%f64, %r174;
	selp.f32 	%f84, %f63, %f84, %p86;
	selp.f32 	%f83, %f64, %f83, %p86;
$L__BB0_93:
	add.s32 	%r174, %r174, 1;
	setp.eq.s32 	%p162, %r174, %r33;
	@%p162 bra 	$L__BB0_97;
	bra.uni 	$L__BB0_4;
$L__BB0_94:
	setp.lt.u32 	%p8, %r33, 4;
	@%p8 bra 	$L__BB0_97;
	and.b32  	%r29, %r33, 2147483644;
	mov.b32 	%r177, 0;
$L__BB0_96:
	add.s32 	%r177, %r177, 4;
	setp.ne.s32 	%p9, %r177, %r29;
	@%p9 bra 	$L__BB0_96;
$L__BB0_97:
	ld.param.u64 	%rd49, [_Z5kmeanPfPiiiiS0__param_5];
	cvt.rzi.s32.f32 	%r173, %f83;
	cvta.to.global.u64 	%rd46, %rd49;
	mul.wide.s32 	%rd47, %r1, 4;
	add.s64 	%rd48, %rd46, %rd47;
	st.global.u32 	[%rd48], %r173;
$L__BB0_98:
	ret;

}
.func  (.param .b64 func_retval0) __internal_accurate_pow(
	.param .b64 __internal_accurate_pow_param_0
)
{
	.reg .pred 	%p<8>;
	.reg .b32 	%r<49>;
	.reg .b32 	%f<3>;
	.reg .b64 	%fd<109>;

	ld.param.f64 	%fd10, [__internal_accurate_pow_param_0];
	{
	.reg .b32 %temp; 
	mov.b64 	{%temp, %r46}, %fd10;
	}
	{
	.reg .b32 %temp; 
	mov.b64 	{%r45, %temp}, %fd10;
	}
	shr.u32 	%r47, %r46, 20;
	setp.gt.u32 	%p1, %r46, 1048575;
	@%p1 bra 	$L__BB1_2;
	mul.f64 	%fd11, %fd10, 0d4350000000000000;
	{
	.reg .b32 %temp; 
	mov.b64 	{%temp, %r46}, %fd11;
	}
	{
	.reg .b32 %temp; 
	mov.b64 	{%r45, %temp}, %fd11;
	}
	shr.u32 	%r16, %r46, 20;
	add.s32 	%r47, %r16, -54;
$L__BB1_2:
	add.s32 	%r48, %r47, -1023;
	and.b32  	%r17, %r46, -2146435073;
	or.b32  	%r18, %r17, 1072693248;
	mov.b64 	%fd107, {%r45, %r18};
	setp.lt.u32 	%p2, %r18, 1073127583;
	@%p2 bra 	$L__BB1_4;
	{
	.reg .b32 %temp; 
	mov.b64 	{%r19, %temp}, %fd107;
	}
	{
	.reg .b32 %temp; 
	mov.b64 	{%temp, %r20}, %fd107;
	}
	add.s32 	%r21, %r20, -1048576;
	mov.b64 	%fd107, {%r19, %r21};
	add.s32 	%r48, %r47, -1022;
$L__BB1_4:
	add.f64 	%fd12, %fd107, 0dBFF0000000000000;
	add.f64 	%fd13, %fd107, 0d3FF0000000000000;
	rcp.approx.ftz.f64 	%fd14, %fd13;
	neg.f64 	%fd15, %fd13;
	fma.rn.f64 	%fd16, %fd15, %fd14, 0d3FF0000000000000;
	fma.rn.f64 	%fd17, %fd16, %fd16, %fd16;
	fma.rn.f64 	%fd18, %fd17, %fd14, %fd14;
	mul.f64 	%fd19, %fd12, %fd18;
	fma.rn.f64 	%fd20, %fd12, %fd18, %fd19;
	mul.f64 	%fd21, %fd20, %fd20;
	fma.rn.f64 	%fd22, %fd21, 0d3EB0F5FF7D2CAFE2, 0d3ED0F5D241AD3B5A;
	fma.rn.f64 	%fd23, %fd22, %fd21, 0d3EF3B20A75488A3F;
	fma.rn.f64 	%fd24, %fd23, %fd21, 0d3F1745CDE4FAECD5;
	fma.rn.f64 	%fd25, %fd24, %fd21, 0d3F3C71C7258A578B;
	fma.rn.f64 	%fd26, %fd25, %fd21, 0d3F6249249242B910;
	fma.rn.f64 	%fd27, %fd26, %fd21, 0d3F89999999999DFB;
	sub.f64 	%fd28, %fd12, %fd20;
	add.f64 	%fd29, %fd28, %fd28;
	neg.f64 	%fd30, %fd20;
	fma.rn.f64 	%fd31, %fd30, %fd12, %fd29;
	mul.f64 	%fd32, %fd18, %fd31;
	fma.rn.f64 	%fd33, %fd21, %fd27, 0d3FB5555555555555;
	mov.f64 	%fd34, 0d3FB5555555555555;
	sub.f64 	%fd35, %fd34, %fd33;
	fma.rn.f64 	%fd36, %fd21, %fd27, %fd35;
	add.f64 	%fd37, %fd36, 0dBC46A4CB00B9E7B0;
	add.f64 	%fd38, %fd33, %fd37;
	sub.f64 	%fd39, %fd33, %fd38;
	add.f64 	%fd40, %fd37, %fd39;
	mul.rn.f64 	%fd41, %fd20, %fd20;
	neg.f64 	%fd42, %fd41;
	fma.rn.f64 	%fd43, %fd20, %fd20, %fd42;
	{
	.reg .b32 %temp; 
	mov.b64 	{%r22, %temp}, %fd32;
	}
	{
	.reg .b32 %temp; 
	mov.b64 	{%temp, %r23}, %fd32;
	}
	add.s32 	%r24, %r23, 1048576;
	mov.b64 	%fd44, {%r22, %r24};
	fma.rn.f64 	%fd45, %fd20, %fd44, %fd43;
	mul.rn.f64 	%fd46, %fd41, %fd20;
	neg.f64 	%fd47, %fd46;
	fma.rn.f64 	%fd48, %fd41, %fd20, %fd47;
	fma.rn.f64 	%fd49, %fd41, %fd32, %fd48;
	fma.rn.f64 	%fd50, %fd45, %fd20, %fd49;
	mul.rn.f64 	%fd51, %fd38, %fd46;
	neg.f64 	%fd52, %fd51;
	fma.rn.f64 	%fd53, %fd38, %fd46, %fd52;
	fma.rn.f64 	%fd54, %fd38, %fd50, %fd53;
	fma.rn.f64 	%fd55, %fd40, %fd46, %fd54;
	add.f64 	%fd56, %fd51, %fd55;
	sub.f64 	%fd57, %fd51, %fd56;
	add.f64 	%fd58, %fd55, %fd57;
	add.f64 	%fd59, %fd20, %fd56;
	sub.f64 	%fd60, %fd20, %fd59;
	add.f64 	%fd61, %fd56, %fd60;
	add.f64 	%fd62, %fd58, %fd61;
	add.f64 	%fd63, %fd32, %fd62;
	add.f64 	%fd64, %fd59, %fd63;
	sub.f64 	%fd65, %fd59, %fd64;
	add.f64 	%fd66, %fd63, %fd65;
	xor.b32  	%r25, %r48, -2147483648;
	mov.b32 	%r26, 1127219200;
	mov.b64 	%fd67, {%r25, %r26};
	mov.b32 	%r27, -2147483648;
	mov.b64 	%fd68, {%r27, %r26};
	sub.f64 	%fd69, %fd67, %fd68;
	fma.rn.f64 	%fd70, %fd69, 0d3FE62E42FEFA39EF, %fd64;
	fma.rn.f64 	%fd71, %fd69, 0dBFE62E42FEFA39EF, %fd70;
	sub.f64 	%fd72, %fd71, %fd64;
	sub.f64 	%fd73, %fd66, %fd72;
	fma.rn.f64 	%fd74, %fd69, 0d3C7ABC9E3B39803F, %fd73;
	add.f64 	%fd75, %fd70, %fd74;
	sub.f64 	%fd76, %fd70, %fd75;
	add.f64 	%fd77, %fd74, %fd76;
	mov.f64 	%fd78, 0d4000000000000000;
	{
	.reg .b32 %temp; 
	mov.b64 	{%temp, %r28}, %fd78;
	}
	{
	.reg .b32 %temp; 
	mov.b64 	{%r29, %temp}, %fd78;
	}
	shl.b32 	%r30, %r28, 1;
	setp.gt.u32 	%p3, %r30, -33554433;
	and.b32  	%r31, %r28, -15728641;
	selp.b32 	%r32, %r31, %r28, %p3;
	mov.b64 	%fd79, {%r29, %r32};
	mul.rn.f64 	%fd80, %fd75, %fd79;
	neg.f64 	%fd81, %fd80;
	fma.rn.f64 	%fd82, %fd75, %fd79, %fd81;
	fma.rn.f64 	%fd83, %fd77, %fd79, %fd82;
	add.f64 	%fd4, %fd80, %fd83;
	sub.f64 	%fd84, %fd80, %fd4;
	add.f64 	%fd5, %fd83, %fd84;
	fma.rn.f64 	%fd85, %fd4, 0d3FF71547652B82FE, 0d4338000000000000;
	{
	.reg .b32 %temp; 
	mov.b64 	{%r13, %temp}, %fd85;
	}
	mov.f64 	%fd86, 0dC338000000000000;
	add.rn.f64 	%fd87, %fd85, %fd86;
	fma.rn.f64 	%fd88, %fd87, 0dBFE62E42FEFA39EF, %fd4;
	fma.rn.f64 	%fd89, %fd87, 0dBC7ABC9E3B39803F, %fd88;
	fma.rn.f64 	%fd90, %fd89, 0d3E5ADE1569CE2BDF, 0d3E928AF3FCA213EA;
	fma.rn.f64 	%fd91, %fd90, %fd89, 0d3EC71DEE62401315;
	fma.rn.f64 	%fd92, %fd91, %fd89, 0d3EFA01997C89EB71;
	fma.rn.f64 	%fd93, %fd92, %fd89, 0d3F2A01A014761F65;
	fma.rn.f64 	%fd94, %fd93, %fd89, 0d3F56C16C1852B7AF;
	fma.rn.f64 	%fd95, %fd94, %fd89, 0d3F81111111122322;
	fma.rn.f64 	%fd96, %fd95, %fd89, 0d3FA55555555502A1;
	fma.rn.f64 	%fd97, %fd96, %fd89, 0d3FC5555555555511;
	fma.rn.f64 	%fd98, %fd97, %fd89, 0d3FE000000000000B;
	fma.rn.f64 	%fd99, %fd98, %fd89, 0d3FF0000000000000;
	fma.rn.f64 	%fd100, %fd99, %fd89, 0d3FF0000000000000;
	{
	.reg .b32 %temp; 
	mov.b64 	{%r14, %temp}, %fd100;
	}
	{
	.reg .b32 %temp; 
	mov.b64 	{%temp, %r15}, %fd100;
	}
	shl.b32 	%r33, %r13, 20;
	add.s32 	%r34, %r33, %r15;
	mov.b64 	%fd108, {%r14, %r34};
	{
	.reg .b32 %temp; 
	mov.b64 	{%temp, %r35}, %fd4;
	}
	mov.b32 	%f2, %r35;
	abs.f32 	%f1, %f2;
	setp.lt.f32 	%p4, %f1, 0f4086232B;
	@%p4 bra 	$L__BB1_7;
	setp.lt.f64 	%p5, %fd4, 0d0000000000000000;
	add.f64 	%fd101, %fd4, 0d7FF0000000000000;
	selp.f64 	%fd108, 0d0000000000000000, %fd101, %p5;
	setp.geu.f32 	%p6, %f1, 0f40874800;
	@%p6 bra 	$L__BB1_7;
	shr.u32 	%r36, %r13, 31;
	add.s32 	%r37, %r13, %r36;
	shr.s32 	%r38, %r37, 1;
	shl.b32 	%r39, %r38, 20;
	add.s32 	%r40, %r15, %r39;
	mov.b64 	%fd102, {%r14, %r40};
	sub.s32 	%r41, %r13, %r38;
	shl.b32 	%r42, %r41, 20;
	add.s32 	%r43, %r42, 1072693248;
	mov.b32 	%r44, 0;
	mov.b64 	%fd103, {%r44, %r43};
	mul.f64 	%fd108, %fd103, %fd102;
$L__BB1_7:
	abs.f64 	%fd104, %fd108;
	setp.eq.f64 	%p7, %fd104, 0d7FF0000000000000;
	fma.rn.f64 	%fd105, %fd108, %fd5, %fd108;
	selp.f64 	%fd106, %fd108, %fd105, %p7;
	st.param.f64 	[func_retval0], %fd106;
	ret;

}


// ===== COMPILED SASS (sm_100) =====

	.target	sm_100

	.elftype	@"ET_EXEC"


//--------------------- .note.nv.tkinfo           --------------------------
	.section	.note.nv.tkinfo,"",@"SHT_NOTE"
	.sectionflags	@"SHF_NOTE_NV_TKINFO"
	.tkinfo
        /*0018*/ 	.word	0x00000002
        /*0030*/ 	.string	""
        /*0030*/ 	.string	"ptxas"
        /*0030*/ 	.string	"Cuda compilation tools, release 13.0, V13.0.88"
        /*0030*/ 	.string	"Build cuda_13.0.r13.0/compiler.36424714_0"
        /*0030*/ 	.string	"-arch sm_100 -m 64 "



//--------------------- .note.nv.cuinfo           --------------------------
	.section	.note.nv.cuinfo,"",@"SHT_NOTE"
	.sectionflags	@"SHF_NOTE_NV_CUINFO"
        /*0018*/ 	.short	0x0002
        /*001a*/ 	.short	0x0064
        /*001c*/ 	.short	0x0082
	.zero		2


//--------------------- .nv.info                  --------------------------
	.section	.nv.info,"",@"SHT_CUDA_INFO"
	.align	4


	//----- nvinfo : EIATTR_REGCOUNT
	.align		4
        /*0000*/ 	.byte	0x04, 0x2f
        /*0002*/ 	.short	(.L_1 - .L_0)
	.align		4
.L_0:
        /*0004*/ 	.word	index@(_Z5kmeanPfPiiiiS0_)
        /*0008*/ 	.word	0x00000028


	//----- nvinfo : EIATTR_FRAME_SIZE
	.align		4
.L_1:
        /*000c*/ 	.byte	0x04, 0x11
        /*000e*/ 	.short	(.L_3 - .L_2)
	.align		4
.L_2:
        /*0010*/ 	.word	index@($_Z5kmeanPfPiiiiS0_$__internal_accurate_pow)
        /*0014*/ 	.word	0x00000000


	//----- nvinfo : EIATTR_FRAME_SIZE
	.align		4
.L_3:
        /*0018*/ 	.byte	0x04, 0x11
        /*001a*/ 	.short	(.L_5 - .L_4)
	.align		4
.L_4:
        /*001c*/ 	.word	index@($__internal_0_$__cuda_sm20_sqrt_rn_f32_slowpath)
        /*0020*/ 	.word	0x00000000


	//----- nvinfo : EIATTR_FRAME_SIZE
	.align		4
.L_5:
        /*0024*/ 	.byte	0x04, 0x11
        /*0026*/ 	.short	(.L_7 - .L_6)
	.align		4
.L_6:
        /*0028*/ 	.word	index@(_Z5kmeanPfPiiiiS0_)
        /*002c*/ 	.word	0x00000000


	//----- nvinfo : EIATTR_MIN_STACK_SIZE
	.align		4
.L_7:
        /*0030*/ 	.byte	0x04, 0x12
        /*0032*/ 	.short	(.L_9 - .L_8)
	.align		4
.L_8:
        /*0034*/ 	.word	index@(_Z5kmeanPfPiiiiS0_)
        /*0038*/ 	.word	0x00000000
.L_9:


//--------------------- .nv.compat                --------------------------
	.section	.nv.compat,"",@"SHT_CUDA_COMPAT_INFO"
	.align	4
        /*0000*/ 	.byte	0x02, 0x09, 0x00, 0x00, 0x02, 0x02, 0x01, 0x00, 0x02, 0x05, 0x05, 0x00, 0x03, 0x07, 0x01, 0x01
        /*0010*/ 	.byte	0x02, 0x03, 0x00, 0x00, 0x02, 0x06, 0x01, 0x00, 0x04, 0x0b, 0x08, 0x00, 0x01, 0x00, 0x00, 0x00
        /*0020*/ 	.byte	0x00, 0x00, 0x00, 0x00


//--------------------- .nv.info._Z5kmeanPfPiiiiS0_ --------------------------
	.section	.nv.info._Z5kmeanPfPiiiiS0_,"",@"SHT_CUDA_INFO"
	.sectionflags	@""
	.align	4


	//----- nvinfo : EIATTR_CUDA_API_VERSION
	.align		4
        /*0000*/ 	.byte	0x04, 0x37
        /*0002*/ 	.short	(.L_11 - .L_10)
.L_10:
        /*0004*/ 	.word	0x00000082


	//----- nvinfo : EIATTR_KPARAM_INFO
	.align		4
.L_11:
        /*0008*/ 	.byte	0x04, 0x17
        /*000a*/ 	.short	(.L_13 - .L_12)
.L_12:
        /*000c*/ 	.word	0x00000000
        /*0010*/ 	.short	0x0005
        /*0012*/ 	.short	0x0020
        /*0014*/ 	.byte	0x00, 0xf5, 0x21, 0x00


	//----- nvinfo : EIATTR_KPARAM_INFO
	.align		4
.L_13:
        /*0018*/ 	.byte	0x04, 0x17
        /*001a*/ 	.short	(.L_15 - .L_14)
.L_14:
        /*001c*/ 	.word	0x00000000
        /*0020*/ 	.short	0x0004
        /*0022*/ 	.short	0x0018
        /*0024*/ 	.byte	0x00, 0xf0, 0x11, 0x00


	//----- nvinfo : EIATTR_KPARAM_INFO
	.align		4
.L_15:
        /*0028*/ 	.byte	0x04, 0x17
        /*002a*/ 	.short	(.L_17 - .L_16)
.L_16:
        /*002c*/ 	.word	0x00000000
        /*0030*/ 	.short	0x0003
        /*0032*/ 	.short	0x0014
        /*0034*/ 	.byte	0x00, 0xf0, 0x11, 0x00


	//----- nvinfo : EIATTR_KPARAM_INFO
	.align		4
.L_17:
        /*0038*/ 	.byte	0x04, 0x17
        /*003a*/ 	.short	(.L_19 - .L_18)
.L_18:
        /*003c*/ 	.word	0x00000000
        /*0040*/ 	.short	0x0002
        /*0042*/ 	.short	0x0010
        /*0044*/ 	.byte	0x00, 0xf0, 0x11, 0x00


	//----- nvinfo : EIATTR_KPARAM_INFO
	.align		4
.L_19:
        /*0048*/ 	.byte	0x04, 0x17
        /*004a*/ 	.short	(.L_21 - .L_20)
.L_20:
        /*004c*/ 	.word	0x00000000
        /*0050*/ 	.short	0x0001
        /*0052*/ 	.short	0x0008
        /*0054*/ 	.byte	0x00, 0xf5, 0x21, 0x00


	//----- nvinfo : EIATTR_KPARAM_INFO
	.align		4
.L_21:
        /*0058*/ 	.byte	0x04, 0x17
        /*005a*/ 	.short	(.L_23 - .L_22)
.L_22:
        /*005c*/ 	.word	0x00000000
        /*0060*/ 	.short	0x0000
        /*0062*/ 	.short	0x0000
        /*0064*/ 	.byte	0x00, 0xf5, 0x21, 0x00


	//----- nvinfo : EIATTR_SPARSE_MMA_MASK
	.align		4
.L_23:
        /*0068*/ 	.byte	0x03, 0x50
        /*006a*/ 	.short	0x0000


	//----- nvinfo : EIATTR_MAXREG_COUNT
	.align		4
        /*006c*/ 	.byte	0x03, 0x1b
        /*006e*/ 	.short	0x00ff


	//----- nvinfo : EIATTR_MERCURY_ISA_VERSION
	.align		4
        /*0070*/ 	.byte	0x03, 0x5f
        /*0072*/ 	.short	0x0101


	//----- nvinfo : EIATTR_VRC_CTA_INIT_COUNT
	.align		4
        /*0074*/ 	.byte	0x02, 0x4a
	.zero		1
	.zero		1


	//----- nvinfo : EIATTR_EXIT_INSTR_OFFSETS
	.align		4
        /*0078*/ 	.byte	0x04, 0x1c
        /*007a*/ 	.short	(.L_25 - .L_24)


	//   ....[0]....
.L_24:
        /*007c*/ 	.word	0x00000070


	//   ....[1]....
        /*0080*/ 	.word	0x000026b0


	//----- nvinfo : EIATTR_CRS_STACK_SIZE
	.align		4
.L_25:
        /*0084*/ 	.byte	0x04, 0x1e
        /*0086*/ 	.short	(.L_27 - .L_26)
.L_26:
        /*0088*/ 	.word	0x00000000


	//----- nvinfo : EIATTR_CBANK_PARAM_SIZE
	.align		4
.L_27:
        /*008c*/ 	.byte	0x03, 0x19
        /*008e*/ 	.short	0x0028


	//----- nvinfo : EIATTR_PARAM_CBANK
	.align		4
        /*0090*/ 	.byte	0x04, 0x0a
        /*0092*/ 	.short	(.L_29 - .L_28)
	.align		4
.L_28:
        /*0094*/ 	.word	index@(.nv.constant0._Z5kmeanPfPiiiiS0_)
        /*0098*/ 	.short	0x0380
        /*009a*/ 	.short	0x0028


	//----- nvinfo : EIATTR_SW_WAR
	.align		4
.L_29:
        /*009c*/ 	.byte	0x04, 0x36
        /*009e*/ 	.short	(.L_31 - .L_30)
.L_30:
        /*00a0*/ 	.word	0x00000008
.L_31:


//--------------------- .nv.callgraph             --------------------------
	.section	.nv.callgraph,"",@"SHT_CUDA_CALLGRAPH"
	.align	4
	.sectionentsize	8
	.align		4
        /*0000*/ 	.word	0x00000000
	.align		4
        /*0004*/ 	.word	0xffffffff
	.align		4
        /*0008*/ 	.word	0x00000000
	.align		4
        /*000c*/ 	.word	0xfffffffe
	.align		4
        /*0010*/ 	.word	0x00000000
	.align		4
        /*0014*/ 	.word	0xfffffffd
	.align		4
        /*0018*/ 	.word	0x00000000
	.align		4
        /*001c*/ 	.word	0xfffffffc


//--------------------- .text._Z5kmeanPfPiiiiS0_  --------------------------
	.section	.text._Z5kmeanPfPiiiiS0_,"ax",@progbits
	.align	128
        .global         _Z5kmeanPfPiiiiS0_
        .type           _Z5kmeanPfPiiiiS0_,@function
        .size           _Z5kmeanPfPiiiiS0_,(.L_x_76 - _Z5kmeanPfPiiiiS0_)
        .other          _Z5kmeanPfPiiiiS0_,@"STO_CUDA_ENTRY STV_DEFAULT"
_Z5kmeanPfPiiiiS0_:
.text._Z5kmeanPfPiiiiS0_:
[----:B------:R-:W-:Y:S01]  /*0000*/  LDC R1, c[0x0][0x37c] ;  /* 0x0000df00ff017b82 */ /* 0x000fe20000000800 */
[----:B------:R-:W0:Y:S07]  /*0010*/  S2R R3, SR_TID.X ;  /* 0x0000000000037919 */ /* 0x000e2e0000002100 */
[----:B------:R-:W0:Y:S01]  /*0020*/  S2UR UR4, SR_CTAID.X ;  /* 0x00000000000479c3 */ /* 0x000e220000002500 */
[----:B------:R-:W1:Y:S07]  /*0030*/  LDCU UR5, c[0x0][0x390] ;  /* 0x00007200ff0577ac */ /* 0x000e6e0008000800 */
[----:B------:R-:W0:Y:S02]  /*0040*/  LDC R8, c[0x0][0x360] ;  /* 0x0000d800ff087b82 */ /* 0x000e240000000800 */
[----:B0-----:R-:W-:-:S05]  /*0050*/  IMAD R8, R8, UR4, R3 ;  /* 0x0000000408087c24 */ /* 0x001fca000f8e0203 */
[----:B-1----:R-:W-:-:S13]  /*0060*/  ISETP.GT.AND P0, PT, R8, UR5, PT ;  /* 0x0000000508007c0c */ /* 0x002fda000bf04270 */
[----:B------:R-:W-:Y:S05]  /*0070*/  @P0 EXIT ;  /* 0x000000000000094d */ /* 0x000fea0003800000 */
[----:B------:R-:W0:Y:S01]  /*0080*/  LDCU UR4, c[0x0][0x398] ;  /* 0x00007300ff0477ac */ /* 0x000e220008000800 */
[----:B------:R-:W1:Y:S01]  /*0090*/  LDCU.64 UR8, c[0x0][0x358] ;  /* 0x00006b00ff0877ac */ /* 0x000e620008000a00 */
[----:B0-----:R-:W-:-:S09]  /*00a0*/  UISETP.GE.AND UP0, UPT, UR4, 0x1, UPT ;  /* 0x000000010400788c */ /* 0x001fd2000bf06270 */
[----:B-1----:R-:W-:Y:S05]  /*00b0*/  BRA.U !UP0, `(.L_x_0) ;  /* 0x00000025086c7547 */ /* 0x002fea000b800000 */
[----:B------:R-:W0:Y:S01]  /*00c0*/  LDCU UR4, c[0x0][0x394] ;  /* 0x00007280ff0477ac */ /* 0x000e220008000800 */
[----:B------:R-:W-:Y:S01]  /*00d0*/  IMAD.MOV.U32 R0, RZ, RZ, RZ ;  /* 0x000000ffff007224 */ /* 0x000fe200078e00ff */
[----:B0-----:R-:W-:-:S09]  /*00e0*/  UISETP.GE.AND UP0, UPT, UR4, 0x1, UPT ;  /* 0x000000010400788c */ /* 0x001fd2000bf06270 */
[----:B------:R-:W-:Y:S05]  /*00f0*/  BRA.U !UP0, `(.L_x_0) ;  /* 0x00000025085c7547 */ /* 0x000fea000b800000 */
[----:B------:R-:W-:Y:S01]  /*0100*/  IMAD R7, R8, UR4, RZ ;  /* 0x0000000408077c24 */ /* 0x000fe2000f8e02ff */
[----:B------:R-:W-:Y:S01]  /*0110*/  ULOP3.LUT UR6, UR4, 0x7ffffffc, URZ, 0xc0, !UPT ;  /* 0x7ffffffc04067892 */ /* 0x000fe2000f8ec0ff */
[----:B------:R-:W-:Y:S01]  /*0120*/  IMAD.MOV.U32 R6, RZ, RZ, RZ ;  /* 0x000000ffff067224 */ /* 0x000fe200078e00ff */
[----:B------:R-:W-:Y:S02]  /*0130*/  ULOP3.LUT UR10, UR4, 0x3, URZ, 0xc0, !UPT ;  /* 0x00000003040a7892 */ /* 0x000fe4000f8ec0ff */
[----:B------:R-:W-:Y:S01]  /*0140*/  SHF.R.S32.HI R5, RZ, 0x1f, R7 ;  /* 0x0000001fff057819 */ /* 0x000fe20000011407 */
[----:B------:R-:W-:-:S12]  /*0150*/  UIADD3 UR7, UPT, UPT, -UR6, URZ, URZ ;  /* 0x000000ff06077290 */ /* 0x000fd8000fffe1ff */
.L_x_71:
[----:B------:R-:W-:-:S13]  /*0160*/  ISETP.NE.AND P0, PT, R6, RZ, PT ;  /* 0x000000ff0600720c */ /* 0x000fda0003f05270 */
[----:B0-23--:R-:W-:Y:S05]  /*0170*/  @!P0 BRA `(.L_x_1) ;  /* 0x0000001000a88947 */ /* 0x00dfea0003800000 */
[----:B------:R-:W0:Y:S01]  /*0180*/  LDC.64 R12, c[0x0][0x388] ;  /* 0x0000e200ff0c7b82 */ /* 0x000e220000000a00 */
[----:B------:R-:W1:Y:S01]  /*0190*/  LDCU UR4, c[0x0][0x394] ;  /* 0x00007280ff0477ac */ /* 0x000e620008000800 */
[----:B0-----:R-:W-:-:S05]  /*01a0*/  IMAD.WIDE.U32 R12, R6, 0x4, R12 ;  /* 0x00000004060c7825 */ /* 0x001fca00078e000c */
[----:B------:R-:W2:Y:S01]  /*01b0*/  LDG.E R4, desc[UR8][R12.64] ;  /* 0x000000080c047981 */ /* 0x000ea2000c1e1900 */
[----:B-1----:R-:W-:Y:S01]  /*01c0*/  UISETP.GE.U32.AND UP0, UPT, UR4, 0x4, UPT ;  /* 0x000000040400788c */ /* 0x002fe2000bf06070 */
[----:B------:R-:W-:Y:S01]  /*01d0*/  IMAD.MOV.U32 R3, RZ, RZ, R0 ;  /* 0x000000ffff037224 */ /* 0x000fe200078e0000 */
[----:B------:R-:W-:Y:S01]  /*01e0*/  CS2R R30, SRZ ;  /* 0x00000000001e7805 */ /* 0x000fe2000001ff00 */
[----:B------:R-:W-:Y:S01]  /*01f0*/  UMOV UR5, URZ ;  /* 0x000000ff00057c82 */ /* 0x000fe20008000000 */
[----:B--2---:R-:W-:Y:S01]  /*0200*/  IMAD R4, R4, UR4, RZ ;  /* 0x0000000404047c24 */ /* 0x004fe2000f8e02ff */
[----:B------:R-:W-:-:S04]  /*0210*/  UMOV UR4, URZ ;  /* 0x000000ff00047c82 */ /* 0x000fc80008000000 */
[----:B------:R-:W-:Y:S01]  /*0220*/  SHF.R.S32.HI R0, RZ, 0x1f, R4 ;  /* 0x0000001fff007819 */ /* 0x000fe20000011404 */
[----:B------:R-:W-:Y:S06]  /*0230*/  BRA.U !UP0, `(.L_x_2) ;  /* 0x0000000908647547 */ /* 0x000fec000b800000 */
[----:B------:R-:W0:Y:S01]  /*0240*/  LDC.64 R30, c[0x0][0x380] ;  /* 0x0000e000ff1e7b82 */ /* 0x000e220000000a00 */
[----:B------:R-:W-:Y:S01]  /*0250*/  IMAD.MOV.U32 R28, RZ, RZ, RZ ;  /* 0x000000ffff1c7224 */ /* 0x000fe200078e00ff */
[----:B------:R-:W-:Y:S01]  /*0260*/  UMOV UR4, UR7 ;  /* 0x0000000700047c82 */ /* 0x000fe20008000000 */
[CC--:B0-----:R-:W-:Y:S02]  /*0270*/  LEA R32, P0, R7.reuse, R30.reuse, 0x2 ;  /* 0x0000001e07207211 */ /* 0x0c1fe400078010ff */
[----:B------:R-:W-:Y:S02]  /*0280*/  LEA R30, P2, R4, R30, 0x2 ;  /* 0x0000001e041e7211 */ /* 0x000fe400078410ff */
[----:B------:R-:W-:Y:S02]  /*0290*/  LEA.HI.X R33, R7, R31, R5, 0x2, P0 ;  /* 0x0000001f07217211 */ /* 0x000fe400000f1405 */
[----:B------:R-:W-:Y:S02]  /*02a0*/  IADD3 R32, P1, PT, R32, 0x8, RZ ;  /* 0x0000000820207810 */ /* 0x000fe40007f3e0ff */
[----:B------:R-:W-:-:S02]  /*02b0*/  IADD3 R30, P3, PT, R30, 0x8, RZ ;  /* 0x000000081e1e7810 */ /* 0x000fc40007f7e0ff */
[----:B------:R-:W-:Y:S01]  /*02c0*/  LEA.HI.X R31, R4, R31, R0, 0x2, P2 ;  /* 0x0000001f041f7211 */ /* 0x000fe200010f1400 */
[----:B------:R-:W-:-:S04]  /*02d0*/  IMAD.X R33, RZ, RZ, R33, P1 ;  /* 0x000000ffff217224 */ /* 0x000fc800008e0621 */
[----:B------:R-:W-:-:S07]  /*02e0*/  IMAD.X R31, RZ, RZ, R31, P3 ;  /* 0x000000ffff1f7224 */ /* 0x000fce00018e061f */
.L_x_19:
[----:B------:R-:W2:Y:S04]  /*02f0*/  LDG.E R11, desc[UR8][R32.64+-0x8] ;  /* 0xfffff808200b7981 */ /* 0x000ea8000c1e1900 */
[----:B0-----:R-:W2:Y:S01]  /*0300*/  LDG.E R12, desc[UR8][R30.64+-0x8] ;  /* 0xfffff8081e0c7981 */ /* 0x001ea2000c1e1900 */
[----:B------:R-:W-:Y:S01]  /*0310*/  BSSY.RECONVERGENT B0, `(.L_x_3) ;  /* 0x0000007000007945 */ /* 0x000fe20003800200 */
[----:B------:R-:W-:Y:S01]  /*0320*/  MOV R9, 0x380 ;  /* 0x0000038000097802 */ /* 0x000fe20000000f00 */
[----:B--2---:R-:W-:-:S04]  /*0330*/  FADD R11, R11, -R12 ;  /* 0x8000000c0b0b7221 */ /* 0x004fc80000000000 */
[----:B------:R-:W0:Y:S02]  /*0340*/  F2F.F64.F32 R34, R11 ;  /* 0x0000000b00227310 */ /* 0x000e240000201800 */
[----:B0-----:R-:W-:-:S10]  /*0350*/  DADD R12, -RZ, |R34| ;  /* 0x00000000ff0c7229 */ /* 0x001fd40000000522 */
[----:B-1----:R-:W-:-:S07]  /*0360*/  IMAD.MOV.U32 R29, RZ, RZ, R13 ;  /* 0x000000ffff1d7224 */ /* 0x002fce00078e000d */
[----:B------:R-:W-:Y:S05]  /*0370*/  CALL.REL.NOINC `($_Z5kmeanPfPiiiiS0_$__internal_accurate_pow) ;  /* 0x0000002400287944 */ /* 0x000fea0003c00000 */
[----:B------:R-:W-:Y:S05]  /*0380*/  BSYNC.RECONVERGENT B0 ;  /* 0x0000000000007941 */ /* 0x000fea0003800200 */
.L_x_3:
[----:B------:R-:W-:Y:S01]  /*0390*/  DADD R14, R34, 2 ;  /* 0x40000000220e7429 */ /* 0x000fe20000000000 */
[----:B------:R-:W-:Y:S01]  /*03a0*/  FSETP.NEU.AND P0, PT, R11, RZ, PT ;  /* 0x000000ff0b00720b */ /* 0x000fe20003f0d000 */
[----:B------:R-:W-:Y:S08]  /*03b0*/  BSSY.RECONVERGENT B0, `(.L_x_4) ;  /* 0x000000e000007945 */ /* 0x000ff00003800200 */
[----:B------:R-:W-:-:S02]  /*03c0*/  LOP3.LUT R14, R15, 0x7ff00000, RZ, 0xc0, !PT ;  /* 0x7ff000000f0e7812 */ /* 0x000fc400078ec0ff */
[----:B------:R-:W-:Y:S02]  /*03d0*/  FSEL R15, R12, RZ, P0 ;  /* 0x000000ff0c0f7208 */ /* 0x000fe40000000000 */
[----:B------:R-:W-:Y:S02]  /*03e0*/  ISETP.NE.AND P1, PT, R14, 0x7ff00000, PT ;  /* 0x7ff000000e00780c */ /* 0x000fe40003f25270 */
[----:B------:R-:W-:-:S11]  /*03f0*/  FSEL R14, R13, RZ, P0 ;  /* 0x000000ff0d0e7208 */ /* 0x000fd60000000000 */
[----:B------:R-:W-:Y:S05]  /*0400*/  @P1 BRA `(.L_x_5) ;  /* 0x0000000000201947 */ /* 0x000fea0003800000 */
[----:B------:R-:W-:-:S13]  /*0410*/  FSETP.NAN.AND P0, PT, R11, R11, PT ;  /* 0x0000000b0b00720b */ /* 0x000fda0003f08000 */
[----:B------:R-:W-:Y:S05]  /*0420*/  @P0 BRA `(.L_x_6) ;  /* 0x0000000000140947 */ /* 0x000fea0003800000 */
[----:B------:R-:W-:-:S14]  /*0430*/  DSETP.NEU.AND P0, PT, |R34|, +INF , PT ;  /* 0x7ff000002200742a */ /* 0x000fdc0003f0d200 */
[----:B------:R-:W-:Y:S05]  /*0440*/  @P0 BRA `(.L_x_5) ;  /* 0x0000000000100947 */ /* 0x000fea0003800000 */
[----:B------:R-:W-:Y:S02]  /*0450*/  IMAD.MOV.U32 R14, RZ, RZ, 0x0 ;  /* 0x00000000ff0e7424 */ /* 0x000fe400078e00ff */
[----:B------:R-:W-:Y:S01]  /*0460*/  IMAD.MOV.U32 R15, RZ, RZ, 0x7ff00000 ;  /* 0x7ff00000ff0f7424 */ /* 0x000fe200078e00ff */
[----:B------:R-:W-:Y:S06]  /*0470*/  BRA `(.L_x_5) ;  /* 0x0000000000047947 */ /* 0x000fec0003800000 */
.L_x_6:
[----:B------:R-:W-:-:S11]  /*0480*/  DADD R14, R34, 2 ;  /* 0x40000000220e7429 */ /* 0x000fd60000000000 */
.L_x_5:
[----:B------:R-:W-:Y:S05]  /*0490*/  BSYNC.RECONVERGENT B0 ;  /* 0x0000000000007941 */ /* 0x000fea0003800200 */
.L_x_4:
[----:B------:R-:W2:Y:S04]  /*04a0*/  LDG.E R9, desc[UR8][R32.64+-0x4] ;  /* 0xfffffc0820097981 */ /* 0x000ea8000c1e1900 */
[----:B------:R-:W2:Y:S01]  /*04b0*/  LDG.E R16, desc[UR8][R30.64+-0x4] ;  /* 0xfffffc081e107981 */ /* 0x000ea2000c1e1900 */
[----:B------:R-:W0:Y:S01]  /*04c0*/  F2F.F64.F32 R12, R28 ;  /* 0x0000001c000c7310 */ /* 0x000e220000201800 */
[----:B------:R-:W-:Y:S01]  /*04d0*/  FSETP.NEU.AND P0, PT, R11, 1, PT ;  /* 0x3f8000000b00780b */ /* 0x000fe20003f0d000 */
[----:B------:R-:W-:Y:S03]  /*04e0*/  BSSY.RECONVERGENT B0, `(.L_x_7) ;  /* 0x000000b000007945 */ /* 0x000fe60003800200 */
[----:B------:R-:W-:-:S02]  /*04f0*/  FSEL R14, R14, RZ, P0 ;  /* 0x000000ff0e0e7208 */ /* 0x000fc40000000000 */
[----:B------:R-:W-:-:S06]  /*0500*/  FSEL R15, R15, 1.875, P0 ;  /* 0x3ff000000f0f7808 */ /* 0x000fcc0000000000 */
[----:B0-----:R-:W-:-:S06]  /*0510*/  DADD R14, R12, R14 ;  /* 0x000000000c0e7229 */ /* 0x001fcc000000000e */
[----:B------:R-:W-:Y:S01]  /*0520*/  F2F.F32.F64 R11, R14 ;  /* 0x0000000e000b7310 */ /* 0x000fe20000301000 */
[----:B--2---:R-:W-:Y:S01]  /*0530*/  FADD R28, R9, -R16 ;  /* 0x80000010091c7221 */ /* 0x004fe20000000000 */
[----:B------:R-:W-:-:S06]  /*0540*/  MOV R9, 0x590 ;  /* 0x0000059000097802 */ /* 0x000fcc0000000f00 */
[----:B------:R-:W0:Y:S02]  /*0550*/  F2F.F64.F32 R34, R28 ;  /* 0x0000001c00227310 */ /* 0x000e240000201800 */
[----:B0-----:R-:W-:-:S10]  /*0560*/  DADD R12, -RZ, |R34| ;  /* 0x00000000ff0c7229 */ /* 0x001fd40000000522 */
[----:B------:R-:W-:-:S07]  /*0570*/  IMAD.MOV.U32 R29, RZ, RZ, R13 ;  /* 0x000000ffff1d7224 */ /* 0x000fce00078e000d */
[----:B------:R-:W-:Y:S05]  /*0580*/  CALL.REL.NOINC `($_Z5kmeanPfPiiiiS0_$__internal_accurate_pow) ;  /* 0x0000002000a47944 */ /* 0x000fea0003c00000 */
[----:B------:R-:W-:Y:S05]  /*0590*/  BSYNC.RECONVERGENT B0 ;  /* 0x0000000000007941 */ /* 0x000fea0003800200 */
.L_x_7:
        /* <DEDUP_REMOVED lines=15> */
.L_x_10:
[----:B------:R-:W-:-:S11]  /*0690*/  DADD R14, R34, 2 ;  /* 0x40000000220e7429 */ /* 0x000fd60000000000 */
.L_x_9:
[----:B------:R-:W-:Y:S05]  /*06a0*/  BSYNC.RECONVERGENT B0 ;  /* 0x0000000000007941 */ /* 0x000fea0003800200 */
.L_x_8:
        /* <DEDUP_REMOVED lines=16> */
.L_x_11:
        /* <DEDUP_REMOVED lines=15> */
.L_x_14:
[----:B------:R-:W-:-:S11]  /*08a0*/  DADD R14, R34, 2 ;  /* 0x40000000220e7429 */ /* 0x000fd60000000000 */
.L_x_13:
[----:B------:R-:W-:Y:S05]  /*08b0*/  BSYNC.RECONVERGENT B0 ;  /* 0x0000000000007941 */ /* 0x000fea0003800200 */
.L_x_12:
        /* <DEDUP_REMOVED lines=16> */
.L_x_15:
        /* <DEDUP_REMOVED lines=15> */
.L_x_18:
[----:B------:R-:W-:-:S11]  /*0ab0*/  DADD R14, R34, 2 ;  /* 0x40000000220e7429 */ /* 0x000fd60000000000 */
.L_x_17:
[----:B------:R-:W-:Y:S05]  /*0ac0*/  BSYNC.RECONVERGENT B0 ;  /* 0x0000000000007941 */ /* 0x000fea0003800200 */
.L_x_16:
[----:B------:R-:W0:Y:S01]  /*0ad0*/  F2F.F64.F32 R12, R11 ;  /* 0x0000000b000c7310 */ /* 0x000e220000201800 */
[----:B------:R-:W-:Y:S01]  /*0ae0*/  FSETP.NEU.AND P0, PT, R28, 1, PT ;  /* 0x3f8000001c00780b */ /* 0x000fe20003f0d000 */
[----:B------:R-:W-:Y:S01]  /*0af0*/  UIADD3 UR4, UPT, UPT, UR4, 0x4, URZ ;  /* 0x0000000404047890 */ /* 0x000fe2000fffe0ff */
[----:B------:R-:W-:Y:S02]  /*0b00*/  IADD3 R30, P1, PT, R30, 0x10, RZ ;  /* 0x000000101e1e7810 */ /* 0x000fe40007f3e0ff */
[----:B------:R-:W-:Y:S01]  /*0b10*/  FSEL R14, R14, RZ, P0 ;  /* 0x000000ff0e0e7208 */ /* 0x000fe20000000000 */
[----:B------:R-:W-:Y:S01]  /*0b20*/  UISETP.NE.AND UP0, UPT, UR4, URZ, UPT ;  /* 0x000000ff0400728c */ /* 0x000fe2000bf05270 */
[----:B------:R-:W-:Y:S01]  /*0b30*/  FSEL R15, R15, 1.875, P0 ;  /* 0x3ff000000f0f7808 */ /* 0x000fe20000000000 */
[----:B------:R-:W-:Y:S01]  /*0b40*/  IMAD.X R31, RZ, RZ, R31, P1 ;  /* 0x000000ffff1f7224 */ /* 0x000fe200008e061f */
[----:B------:R-:W-:-:S05]  /*0b50*/  IADD3 R32, P0, PT, R32, 0x10, RZ ;  /* 0x0000001020207810 */ /* 0x000fca0007f1e0ff */
[----:B------:R-:W-:Y:S01]  /*0b60*/  IMAD.X R33, RZ, RZ, R33, P0 ;  /* 0x000000ffff217224 */ /* 0x000fe200000e0621 */
[----:B0-----:R-:W-:-:S06]  /*0b70*/  DADD R12, R12, R14 ;  /* 0x000000000c0c7229 */ /* 0x001fcc000000000e */
[----:B------:R0:W1:Y:S01]  /*0b80*/  F2F.F32.F64 R28, R12 ;  /* 0x0000000c001c7310 */ /* 0x0000620000301000 */
[----:B------:R-:W-:Y:S05]  /*0b90*/  BRA.U UP0, `(.L_x_19) ;  /* 0xfffffff500d47547 */ /* 0x000fea000b83ffff */
[----:B-1----:R1:W2:Y:S01]  /*0ba0*/  F2F.F64.F32 R30, R28 ;  /* 0x0000001c001e7310 */ /* 0x0022a20000201800 */
[----:B------:R-:W-:Y:S01]  /*0bb0*/  UMOV UR4, UR6 ;  /* 0x0000000600047c82 */ /* 0x000fe20008000000 */
[----:B------:R-:W-:-:S05]  /*0bc0*/  UMOV UR5, URZ ;  /* 0x000000ff00057c82 */ /* 0x000fca0008000000 */
.L_x_2:
[----:B------:R-:W-:-:S09]  /*0bd0*/  UISETP.NE.AND UP0, UPT, UR10, URZ, UPT ;  /* 0x000000ff0a00728c */ /* 0x000fd2000bf05270 */
[----:B------:R-:W-:Y:S05]  /*0be0*/  BRA.U !UP0, `(.L_x_20) ;  /* 0x0000000508bc7547 */ /* 0x000fea000b800000 */
[----:B------:R-:W3:Y:S01]  /*0bf0*/  LDCU.64 UR12, c[0x0][0x380] ;  /* 0x00007000ff0c77ac */ /* 0x000ee20008000a00 */
[----:B------:R-:W-:Y:S02]  /*0c00*/  IADD3 R4, P1, PT, R4, UR4, RZ ;  /* 0x0000000404047c10 */ /* 0x000fe4000ff3e0ff */
[----:B------:R-:W-:Y:S02]  /*0c10*/  IADD3 R11, P0, PT, R7, UR4, RZ ;  /* 0x00000004070b7c10 */ /* 0x000fe4000ff1e0ff */
[----:B------:R-:W-:Y:S02]  /*0c20*/  IADD3.X R9, PT, PT, R0, UR5, RZ, P1, !PT ;  /* 0x0000000500097c10 */ /* 0x000fe40008ffe4ff */
[----:B------:R-:W-:Y:S02]  /*0c30*/  IADD3.X R0, PT, PT, R5, UR5, RZ, P0, !PT ;  /* 0x0000000505007c10 */ /* 0x000fe400087fe4ff */
[----:B---3--:R-:W-:Y:S02]  /*0c40*/  LEA R34, P0, R11, UR12, 0x2 ;  /* 0x0000000c0b227c11 */ /* 0x008fe4000f8010ff */
[----:B------:R-:W-:-:S02]  /*0c50*/  LEA R32, P1, R4, UR12, 0x2 ;  /* 0x0000000c04207c11 */ /* 0x000fc4000f8210ff */
[----:B------:R-:W-:Y:S02]  /*0c60*/  LEA.HI.X R35, R11, UR13, R0, 0x2, P0 ;  /* 0x0000000d0b237c11 */ /* 0x000fe400080f1400 */
[----:B------:R-:W-:-:S03]  /*0c70*/  LEA.HI.X R33, R4, UR13, R9, 0x2, P1 ;  /* 0x0000000d04217c11 */ /* 0x000fc600088f1409 */
[----:B------:R-:W3:Y:S04]  /*0c80*/  LDG.E R0, desc[UR8][R34.64] ;  /* 0x0000000822007981 */ /* 0x000ee8000c1e1900 */
[----:B------:R-:W3:Y:S01]  /*0c90*/  LDG.E R9, desc[UR8][R32.64] ;  /* 0x0000000820097981 */ /* 0x000ee2000c1e1900 */
[----:B------:R-:W-:Y:S01]  /*0ca0*/  BSSY.RECONVERGENT B0, `(.L_x_21) ;  /* 0x0000007000007945 */ /* 0x000fe20003800200 */
[----:B---3--:R-:W-:Y:S01]  /*0cb0*/  FADD R0, R0, -R9 ;  /* 0x8000000900007221 */ /* 0x008fe20000000000 */
[----:B------:R-:W-:-:S03]  /*0cc0*/  MOV R9, 0xd10 ;  /* 0x00000d1000097802 */ /* 0x000fc60000000f00 */
[----:B------:R-:W0:Y:S02]  /*0cd0*/  F2F.F64.F32 R36, R0 ;  /* 0x0000000000247310 */ /* 0x000e240000201800 */
[----:B0-----:R-:W-:-:S10]  /*0ce0*/  DADD R12, -RZ, |R36| ;  /* 0x00000000ff0c7229 */ /* 0x001fd40000000524 */
[----:B------:R-:W-:-:S07]  /*0cf0*/  IMAD.MOV.U32 R29, RZ, RZ, R13 ;  /* 0x000000ffff1d7224 */ /* 0x000fce00078e000d */
[----:B-12---:R-:W-:Y:S05]  /*0d00*/  CALL.REL.NOINC `($_Z5kmeanPfPiiiiS0_$__internal_accurate_pow) ;  /* 0x0000001800c47944 */ /* 0x006fea0003c00000 */
[----:B------:R-:W-:Y:S05]  /*0d10*/  BSYNC.RECONVERGENT B0 ;  /* 0x0000000000007941 */ /* 0x000fea0003800200 */
.L_x_21:
        /* <DEDUP_REMOVED lines=15> */
.L_x_24:
[----:B------:R-:W-:-:S11]  /*0e10*/  DADD R14, R36, 2 ;  /* 0x40000000240e7429 */ /* 0x000fd60000000000 */
.L_x_23:
[----:B------:R-:W-:Y:S05]  /*0e20*/  BSYNC.RECONVERGENT B0 ;  /* 0x0000000000007941 */ /* 0x000fea0003800200 */
.L_x_22:
[----:B------:R-:W-:Y:S01]  /*0e30*/  FSETP.NEU.AND P0, PT, R0, 1, PT ;  /* 0x3f8000000000780b */ /* 0x000fe20003f0d000 */
[----:B------:R-:W-:-:S03]  /*0e40*/  UISETP.NE.AND UP0, UPT, UR10, 0x1, UPT ;  /* 0x000000010a00788c */ /* 0x000fc6000bf05270 */
[----:B------:R-:W-:Y:S02]  /*0e50*/  FSEL R12, R14, RZ, P0 ;  /* 0x000000ff0e0c7208 */ /* 0x000fe40000000000 */
[----:B------:R-:W-:-:S06]  /*0e60*/  FSEL R13, R15, 1.875, P0 ;  /* 0x3ff000000f0d7808 */ /* 0x000fcc0000000000 */
[----:B------:R-:W-:-:S06]  /*0e70*/  DADD R30, R30, R12 ;  /* 0x000000001e1e7229 */ /* 0x000fcc000000000c */
[----:B------:R3:W4:Y:S01]  /*0e80*/  F2F.F32.F64 R28, R30 ;  /* 0x0000001e001c7310 */ /* 0x0007220000301000 */
[----:B------:R-:W-:Y:S05]  /*0e90*/  BRA.U !UP0, `(.L_x_20) ;  /* 0x0000000508107547 */ /* 0x000fea000b800000 */
[----:B------:R-:W2:Y:S04]  /*0ea0*/  LDG.E R0, desc[UR8][R34.64+0x4] ;  /* 0x0000040822007981 */ /* 0x000ea8000c1e1900 */
[----:B------:R-:W2:Y:S01]  /*0eb0*/  LDG.E R9, desc[UR8][R32.64+0x4] ;  /* 0x0000040820097981 */ /* 0x000ea2000c1e1900 */
[----:B------:R-:W-:Y:S01]  /*0ec0*/  BSSY.RECONVERGENT B0, `(.L_x_25) ;  /* 0x0000007000007945 */ /* 0x000fe20003800200 */
[----:B--2---:R-:W-:Y:S01]  /*0ed0*/  FADD R0, R0, -R9 ;  /* 0x8000000900007221 */ /* 0x004fe20000000000 */
[----:B------:R-:W-:-:S03]  /*0ee0*/  MOV R9, 0xf30 ;  /* 0x00000f3000097802 */ /* 0x000fc60000000f00 */
[----:B---3--:R-:W0:Y:S02]  /*0ef0*/  F2F.F64.F32 R30, R0 ;  /* 0x00000000001e7310 */ /* 0x008e240000201800 */
[----:B0-----:R-:W-:-:S10]  /*0f00*/  DADD R12, -RZ, |R30| ;  /* 0x00000000ff0c7229 */ /* 0x001fd4000000051e */
[----:B------:R-:W-:-:S07]  /*0f10*/  IMAD.MOV.U32 R29, RZ, RZ, R13 ;  /* 0x000000ffff1d7224 */ /* 0x000fce00078e000d */
[----:B----4-:R-:W-:Y:S05]  /*0f20*/  CALL.REL.NOINC `($_Z5kmeanPfPiiiiS0_$__internal_accurate_pow) ;  /* 0x00000018003c7944 */ /* 0x010fea0003c00000 */
[----:B------:R-:W-:Y:S05]  /*0f30*/  BSYNC.RECONVERGENT B0 ;  /* 0x0000000000007941 */ /* 0x000fea0003800200 */
.L_x_25:
        /* <DEDUP_REMOVED lines=15> */
.L_x_28:
[----:B------:R-:W-:-:S11]  /*1030*/  DADD R14, R30, 2 ;  /* 0x400000001e0e7429 */ /* 0x000fd60000000000 */
.L_x_27:
[----:B------:R-:W-:Y:S05]  /*1040*/  BSYNC.RECONVERGENT B0 ;  /* 0x0000000000007941 */ /* 0x000fea0003800200 */
.L_x_26:
[----:B------:R-:W0:Y:S01]  /*1050*/  F2F.F64.F32 R28, R28 ;  /* 0x0000001c001c7310 */ /* 0x000e220000201800 */
[----:B------:R-:W-:Y:S01]  /*1060*/  FSETP.NEU.AND P0, PT, R0, 1, PT ;  /* 0x3f8000000000780b */ /* 0x000fe20003f0d000 */
[----:B------:R-:W-:-:S03]  /*1070*/  UISETP.NE.AND UP0, UPT, UR10, 0x2, UPT ;  /* 0x000000020a00788c */ /* 0x000fc6000bf05270 */
[----:B------:R-:W-:Y:S02]  /*1080*/  FSEL R12, R14, RZ, P0 ;  /* 0x000000ff0e0c7208 */ /* 0x000fe40000000000 */
[----:B------:R-:W-:-:S06]  /*1090*/  FSEL R13, R15, 1.875, P0 ;  /* 0x3ff000000f0d7808 */ /* 0x000fcc0000000000 */
[----:B0-----:R-:W-:-:S06]  /*10a0*/  DADD R12, R28, R12 ;  /* 0x000000001c0c7229 */ /* 0x001fcc000000000c */
[----:B------:R0:W1:Y:S01]  /*10b0*/  F2F.F32.F64 R28, R12 ;  /* 0x0000000c001c7310 */ /* 0x0000620000301000 */
[----:B------:R-:W-:Y:S05]  /*10c0*/  BRA.U !UP0, `(.L_x_20) ;  /* 0x0000000108847547 */ /* 0x000fea000b800000 */
[----:B------:R-:W2:Y:S04]  /*10d0*/  LDG.E R0, desc[UR8][R34.64+0x8] ;  /* 0x0000080822007981 */ /* 0x000ea8000c1e1900 */
[----:B------:R-:W2:Y:S01]  /*10e0*/  LDG.E R33, desc[UR8][R32.64+0x8] ;  /* 0x0000080820217981 */ /* 0x000ea2000c1e1900 */
[----:B------:R-:W-:Y:S01]  /*10f0*/  BSSY.RECONVERGENT B0, `(.L_x_29) ;  /* 0x0000007000007945 */ /* 0x000fe20003800200 */
[----:B------:R-:W-:Y:S01]  /*1100*/  MOV R9, 0x1160 ;  /* 0x0000116000097802 */ /* 0x000fe20000000f00 */
[----:B--2---:R-:W-:-:S04]  /*1110*/  FADD R0, R0, -R33 ;  /* 0x8000002100007221 */ /* 0x004fc80000000000 */
[----:B------:R-:W0:Y:S02]  /*1120*/  F2F.F64.F32 R30, R0 ;  /* 0x00000000001e7310 */ /* 0x000e240000201800 */
[----:B0-----:R-:W-:-:S10]  /*1130*/  DADD R12, -RZ, |R30| ;  /* 0x00000000ff0c7229 */ /* 0x001fd4000000051e */
[----:B------:R-:W-:-:S07]  /*1140*/  IMAD.MOV.U32 R29, RZ, RZ, R13 ;  /* 0x000000ffff1d7224 */ /* 0x000fce00078e000d */
[----:B-1----:R-:W-:Y:S05]  /*1150*/  CALL.REL.NOINC `($_Z5kmeanPfPiiiiS0_$__internal_accurate_pow) ;  /* 0x0000001400b07944 */ /* 0x002fea0003c00000 */
[----:B------:R-:W-:Y:S05]  /*1160*/  BSYNC.RECONVERGENT B0 ;  /* 0x0000000000007941 */ /* 0x000fea0003800200 */
.L_x_29:
        /* <DEDUP_REMOVED lines=15> */
.L_x_32:
[----:B------:R-:W-:-:S11]  /*1260*/  DADD R14, R30, 2 ;  /* 0x400000001e0e7429 */ /* 0x000fd60000000000 */
.L_x_31:
[----:B------:R-:W-:Y:S05]  /*1270*/  BSYNC.RECONVERGENT B0 ;  /* 0x0000000000007941 */ /* 0x000fea0003800200 */
.L_x_30:
[----:B------:R-:W0:Y:S01]  /*1280*/  F2F.F64.F32 R28, R28 ;  /* 0x0000001c001c7310 */ /* 0x000e220000201800 */
[----:B------:R-:W-:-:S04]  /*1290*/  FSETP.NEU.AND P0, PT, R0, 1, PT ;  /* 0x3f8000000000780b */ /* 0x000fc80003f0d000 */
[----:B------:R-:W-:Y:S02]  /*12a0*/  FSEL R12, R14, RZ, P0 ;  /* 0x000000ff0e0c7208 */ /* 0x000fe40000000000 */
[----:B------:R-:W-:-:S06]  /*12b0*/  FSEL R13, R15, 1.875, P0 ;  /* 0x3ff000000f0d7808 */ /* 0x000fcc0000000000 */
[----:B0-----:R-:W-:-:S06]  /*12c0*/  DADD R12, R28, R12 ;  /* 0x000000001c0c7229 */ /* 0x001fcc000000000c */
[----:B------:R0:W1:Y:S05]  /*12d0*/  F2F.F32.F64 R28, R12 ;  /* 0x0000000c001c7310 */ /* 0x00006a0000301000 */
.L_x_20:
[----:B-1--4-:R-:W-:Y:S01]  /*12e0*/  VIADD R0, R28, 0xf3000000 ;  /* 0xf30000001c007836 */ /* 0x012fe20000000000 */
[----:B------:R1:W4:Y:S01]  /*12f0*/  MUFU.RSQ R11, R28 ;  /* 0x0000001c000b7308 */ /* 0x0003220000001400 */
[----:B------:R-:W-:Y:S03]  /*1300*/  BSSY.RECONVERGENT B0, `(.L_x_33) ;  /* 0x000000c000007945 */ /* 0x000fe60003800200 */
[----:B------:R-:W-:-:S13]  /*1310*/  ISETP.GT.U32.AND P0, PT, R0, 0x727fffff, PT ;  /* 0x727fffff0000780c */ /* 0x000fda0003f04070 */
[----:B-1--4-:R-:W-:Y:S05]  /*1320*/  @!P0 BRA `(.L_x_34) ;  /* 0x0000000000148947 */ /* 0x012fea0003800000 */
[----:B------:R-:W-:Y:S01]  /*1330*/  IMAD.MOV.U32 R0, RZ, RZ, R28 ;  /* 0x000000ffff007224 */ /* 0x000fe200078e001c */
[----:B------:R-:W-:-:S07]  /*1340*/  MOV R14, 0x1360 ;  /* 0x00001360000e7802 */ /* 0x000fce0000000f00 */
[----:B0-23--:R-:W-:Y:S05]  /*1350*/  CALL.REL.NOINC `($__internal_0_$__cuda_sm20_sqrt_rn_f32_slowpath) ;  /* 0x0000001000d87944 */ /* 0x00dfea0003c00000 */
[----:B------:R-:W-:Y:S01]  /*1360*/  IMAD.MOV.U32 R9, RZ, RZ, R4 ;  /* 0x000000ffff097224 */ /* 0x000fe200078e0004 */
[----:B------:R-:W-:Y:S06]  /*1370*/  BRA `(.L_x_35) ;  /* 0x0000000000107947 */ /* 0x000fec0003800000 */
.L_x_34:
[----:B------:R-:W-:Y:S01]  /*1380*/  FMUL.FTZ R9, R28, R11 ;  /* 0x0000000b1c097220 */ /* 0x000fe20000410000 */
[----:B------:R-:W-:-:S03]  /*1390*/  FMUL.FTZ R4, R11, 0.5 ;  /* 0x3f0000000b047820 */ /* 0x000fc60000410000 */
[----:B------:R-:W-:-:S04]  /*13a0*/  FFMA R0, -R9, R9, R28 ;  /* 0x0000000909007223 */ /* 0x000fc8000000011c */
[----:B------:R-:W-:-:S07]  /*13b0*/  FFMA R9, R0, R4, R9 ;  /* 0x0000000400097223 */ /* 0x000fce0000000009 */
.L_x_35:
[----:B------:R-:W-:Y:S05]  /*13c0*/  BSYNC.RECONVERGENT B0 ;  /* 0x0000000000007941 */ /* 0x000fea0003800200 */
.L_x_33:
[----:B------:R-:W-:-:S04]  /*13d0*/  FSETP.GEU.AND P0, PT, R9, R2, PT ;  /* 0x000000020900720b */ /* 0x000fc80003f0e000 */
[----:B------:R-:W-:-:S09]  /*13e0*/  FSEL R2, R9, R2, !P0 ;  /* 0x0000000209027208 */ /* 0x000fd20004000000 */
[----:B------:R-:W-:-:S05]  /*13f0*/  @!P0 I2FP.F32.U32 R3, R6 ;  /* 0x0000000600038245 */ /* 0x000fca0000201000 */
[----:B------:R-:W-:Y:S01]  /*1400*/  IMAD.MOV.U32 R0, RZ, RZ, R3 ;  /* 0x000000ffff007224 */ /* 0x000fe200078e0003 */
[----:B------:R-:W-:Y:S06]  /*1410*/  BRA `(.L_x_36) ;  /* 0x0000001000847947 */ /* 0x000fec0003800000 */
.L_x_1:
[----:B------:R-:W0:Y:S01]  /*1420*/  LDC.64 R12, c[0x0][0x388] ;  /* 0x0000e200ff0c7b82 */ /* 0x000e220000000a00 */
[----:B------:R-:W1:Y:S01]  /*1430*/  LDCU UR4, c[0x0][0x394] ;  /* 0x00007280ff0477ac */ /* 0x000e620008000800 */
[----:B0-----:R-:W2:Y:S01]  /*1440*/  LDG.E R2, desc[UR8][R12.64] ;  /* 0x000000080c027981 */ /* 0x001ea2000c1e1900 */
[----:B-1----:R-:W-:Y:S01]  /*1450*/  UISETP.GE.U32.AND UP0, UPT, UR4, 0x4, UPT ;  /* 0x000000040400788c */ /* 0x002fe2000bf06070 */
[----:B------:R-:W-:Y:S01]  /*1460*/  CS2R R30, SRZ ;  /* 0x00000000001e7805 */ /* 0x000fe2000001ff00 */
[----:B------:R-:W-:Y:S01]  /*1470*/  UMOV UR5, URZ ;  /* 0x000000ff00057c82 */ /* 0x000fe20008000000 */
[----:B--2---:R-:W-:Y:S01]  /*1480*/  IMAD R2, R2, UR4, RZ ;  /* 0x0000000402027c24 */ /* 0x004fe2000f8e02ff */
[----:B------:R-:W-:-:S04]  /*1490*/  UMOV UR4, URZ ;  /* 0x000000ff00047c82 */ /* 0x000fc80008000000 */
[----:B------:R-:W-:Y:S01]  /*14a0*/  SHF.R.S32.HI R0, RZ, 0x1f, R2 ;  /* 0x0000001fff007819 */ /* 0x000fe20000011402 */
[----:B------:R-:W-:Y:S06]  /*14b0*/  BRA.U !UP0, `(.L_x_37) ;  /* 0x0000000908547547 */ /* 0x000fec000b800000 */
[----:B------:R-:W-:Y:S01]  /*14c0*/  IMAD.MOV.U32 R10, RZ, RZ, RZ ;  /* 0x000000ffff0a7224 */ /* 0x000fe200078e00ff */
[----:B------:R-:W0:Y:S01]  /*14d0*/  LDCU.64 UR16, c[0x0][0x380] ;  /* 0x00007000ff1077ac */ /* 0x000e220008000a00 */
[----:B------:R-:W-:-:S05]  /*14e0*/  UMOV UR4, URZ ;  /* 0x000000ff00047c82 */ /* 0x000fca0008000000 */
.L_x_54:
[----:B------:R-:W-:Y:S02]  /*14f0*/  IADD3 R9, P0, PT, R7, UR4, RZ ;  /* 0x0000000407097c10 */ /* 0x000fe4000ff1e0ff */
[----:B------:R-:W-:-:S03]  /*1500*/  IADD3 R3, P1, PT, R2, UR4, RZ ;  /* 0x0000000402037c10 */ /* 0x000fc6000ff3e0ff */
[----:B------:R-:W-:Y:S01]  /*1510*/  IMAD.X R12, RZ, RZ, R5, P0 ;  /* 0x000000ffff0c7224 */ /* 0x000fe200000e0605 */
[----:B0-----:R-:W-:Y:S01]  /*1520*/  LEA R32, P0, R9, UR16, 0x2 ;  /* 0x0000001009207c11 */ /* 0x001fe2000f8010ff */
[----:B------:R-:W-:Y:S01]  /*1530*/  IMAD.X R4, RZ, RZ, R0, P1 ;  /* 0x000000ffff047224 */ /* 0x000fe200008e0600 */
[----:B------:R-:W-:Y:S02]  /*1540*/  LEA R30, P1, R3, UR16, 0x2 ;  /* 0x00000010031e7c11 */ /* 0x000fe4000f8210ff */
[----:B------:R-:W-:Y:S02]  /*1550*/  LEA.HI.X R33, R9, UR17, R12, 0x2, P0 ;  /* 0x0000001109217c11 */ /* 0x000fe400080f140c */
[----:B------:R-:W-:-:S03]  /*1560*/  LEA.HI.X R31, R3, UR17, R4, 0x2, P1 ;  /* 0x00000011031f7c11 */ /* 0x000fc600088f1404 */
[----:B--2---:R-:W2:Y:S04]  /*1570*/  LDG.E R3, desc[UR8][R32.64] ;  /* 0x0000000820037981 */ /* 0x004ea8000c1e1900 */
[----:B------:R-:W2:Y:S01]  /*1580*/  LDG.E R4, desc[UR8][R30.64] ;  /* 0x000000081e047981 */ /* 0x000ea2000c1e1900 */
[----:B------:R-:W-:Y:S01]  /*1590*/  BSSY.RECONVERGENT B0, `(.L_x_38) ;  /* 0x0000009000007945 */ /* 0x000fe20003800200 */
[----:B------:R-:W-:Y:S01]  /*15a0*/  UIADD3 UR4, UPT, UPT, UR4, 0x4, URZ ;  /* 0x0000000404047890 */ /* 0x000fe2000fffe0ff */
[----:B------:R-:W-:-:S03]  /*15b0*/  MOV R9, 0x1620 ;  /* 0x0000162000097802 */ /* 0x000fc60000000f00 */
[----:B------:R-:W-:Y:S01]  /*15c0*/  UISETP.NE.AND UP0, UPT, UR4, UR6, UPT ;  /* 0x000000060400728c */ /* 0x000fe2000bf05270 */
[----:B--2---:R-:W-:-:S04]  /*15d0*/  FADD R3, R3, -R4 ;  /* 0x8000000403037221 */ /* 0x004fc80000000000 */
[----:B------:R-:W0:Y:S02]  /*15e0*/  F2F.F64.F32 R34, R3 ;  /* 0x0000000300227310 */ /* 0x000e240000201800 */
[----:B0-----:R-:W-:-:S10]  /*15f0*/  DADD R12, -RZ, |R34| ;  /* 0x00000000ff0c7229 */ /* 0x001fd40000000522 */
[----:B-1----:R-:W-:-:S07]  /*1600*/  IMAD.MOV.U32 R29, RZ, RZ, R13 ;  /* 0x000000ffff1d7224 */ /* 0x002fce00078e000d */
[----:B------:R-:W-:Y:S05]  /*1610*/  CALL.REL.NOINC `($_Z5kmeanPfPiiiiS0_$__internal_accurate_pow) ;  /* 0x0000001000807944 */ /* 0x000fea0003c00000 */
[----:B------:R-:W-:Y:S05]  /*1620*/  BSYNC.RECONVERGENT B0 ;  /* 0x0000000000007941 */ /* 0x000fea0003800200 */
.L_x_38:
        /* <DEDUP_REMOVED lines=15> */
.L_x_41:
[----:B------:R-:W-:-:S11]  /*1720*/  DADD R14, R34, 2 ;  /* 0x40000000220e7429 */ /* 0x000fd60000000000 */
.L_x_40:
[----:B------:R-:W-:Y:S05]  /*1730*/  BSYNC.RECONVERGENT B0 ;  /* 0x0000000000007941 */ /* 0x000fea0003800200 */
.L_x_39:
        /* <DEDUP_REMOVED lines=16> */
.L_x_42:
        /* <DEDUP_REMOVED lines=15> */
.L_x_45:
[----:B------:R-:W-:-:S11]  /*1930*/  DADD R14, R10, 2 ;  /* 0x400000000a0e7429 */ /* 0x000fd60000000000 */
.L_x_44:
[----:B------:R-:W-:Y:S05]  /*1940*/  BSYNC.RECONVERGENT B0 ;  /* 0x0000000000007941 */ /* 0x000fea0003800200 */
.L_x_43:
        /* <DEDUP_REMOVED lines=16> */
.L_x_46:
        /* <DEDUP_REMOVED lines=15> */
.L_x_49:
[----:B------:R-:W-:-:S11]  /*1b40*/  DADD R14, R10, 2 ;  /* 0x400000000a0e7429 */ /* 0x000fd60000000000 */
.L_x_48:
[----:B------:R-:W-:Y:S05]  /*1b50*/  BSYNC.RECONVERGENT B0 ;  /* 0x0000000000007941 */ /* 0x000fea0003800200 */
.L_x_47:
[----:B------:R-:W2:Y:S04]  /*1b60*/  LDG.E R32, desc[UR8][R32.64+0xc] ;  /* 0x00000c0820207981 */ /* 0x000ea8000c1e1900 */
[----:B------:R-:W2:Y:S01]  /*1b70*/  LDG.E R31, desc[UR8][R30.64+0xc] ;  /* 0x00000c081e1f7981 */ /* 0x000ea2000c1e1900 */
[----:B------:R-:W0:Y:S01]  /*1b80*/  F2F.F64.F32 R12, R4 ;  /* 0x00000004000c7310 */ /* 0x000e220000201800 */
[----:B------:R-:W-:Y:S01]  /*1b90*/  FSETP.NEU.AND P0, PT, R3, 1, PT ;  /* 0x3f8000000300780b */ /* 0x000fe20003f0d000 */
[----:B------:R-:W-:Y:S01]  /*1ba0*/  BSSY.RECONVERGENT B0, `(.L_x_50) ;  /* 0x000000b000007945 */ /* 0x000fe20003800200 */
[----:B------:R-:W-:Y:S02]  /*1bb0*/  MOV R9, 0x1c50 ;  /* 0x00001c5000097802 */ /* 0x000fe40000000f00 */
[----:B------:R-:W-:-:S02]  /*1bc0*/  FSEL R14, R14, RZ, P0 ;  /* 0x000000ff0e0e7208 */ /* 0x000fc40000000000 */
[----:B------:R-:W-:-:S06]  /*1bd0*/  FSEL R15, R15, 1.875, P0 ;  /* 0x3ff000000f0f7808 */ /* 0x000fcc0000000000 */
[----:B0-----:R-:W-:-:S06]  /*1be0*/  DADD R14, R12, R14 ;  /* 0x000000000c0e7229 */ /* 0x001fcc000000000e */
[----:B------:R-:W-:Y:S01]  /*1bf0*/  F2F.F32.F64 R3, R14 ;  /* 0x0000000e00037310 */ /* 0x000fe20000301000 */
[----:B--2---:R-:W-:-:S07]  /*1c00*/  FADD R4, R32, -R31 ;  /* 0x8000001f20047221 */ /* 0x004fce0000000000 */
[----:B------:R-:W0:Y:S02]  /*1c10*/  F2F.F64.F32 R10, R4 ;  /* 0x00000004000a7310 */ /* 0x000e240000201800 */
[----:B0-----:R-:W-:-:S10]  /*1c20*/  DADD R12, -RZ, |R10| ;  /* 0x00000000ff0c7229 */ /* 0x001fd4000000050a */
[----:B------:R-:W-:-:S07]  /*1c30*/  IMAD.MOV.U32 R29, RZ, RZ, R13 ;  /* 0x000000ffff1d7224 */ /* 0x000fce00078e000d */
[----:B------:R-:W-:Y:S05]  /*1c40*/  CALL.REL.NOINC `($_Z5kmeanPfPiiiiS0_$__internal_accurate_pow) ;  /* 0x0000000800f47944 */ /* 0x000fea0003c00000 */
[----:B------:R-:W-:Y:S05]  /*1c50*/  BSYNC.RECONVERGENT B0 ;  /* 0x0000000000007941 */ /* 0x000fea0003800200 */
.L_x_50:
        /* <DEDUP_REMOVED lines=15> */
.L_x_53:
[----:B------:R-:W-:-:S11]  /*1d50*/  DADD R14, R10, 2 ;  /* 0x400000000a0e7429 */ /* 0x000fd60000000000 */
.L_x_52:
[----:B------:R-:W-:Y:S05]  /*1d60*/  BSYNC.RECONVERGENT B0 ;  /* 0x0000000000007941 */ /* 0x000fea0003800200 */
.L_x_51:
[----:B------:R-:W0:Y:S01]  /*1d70*/  F2F.F64.F32 R10, R3 ;  /* 0x00000003000a7310 */ /* 0x000e220000201800 */
[----:B------:R-:W-:-:S04]  /*1d80*/  FSETP.NEU.AND P0, PT, R4, 1, PT ;  /* 0x3f8000000400780b */ /* 0x000fc80003f0d000 */
[----:B------:R-:W-:Y:S02]  /*1d90*/  FSEL R12, R14, RZ, P0 ;  /* 0x000000ff0e0c7208 */ /* 0x000fe40000000000 */
[----:B------:R-:W-:-:S06]  /*1da0*/  FSEL R13, R15, 1.875, P0 ;  /* 0x3ff000000f0d7808 */ /* 0x000fcc0000000000 */
[----:B0-----:R-:W-:-:S10]  /*1db0*/  DADD R10, R10, R12 ;  /* 0x000000000a0a7229 */ /* 0x001fd4000000000c */
[----:B------:R1:W2:Y:S01]  /*1dc0*/  F2F.F32.F64 R10, R10 ;  /* 0x0000000a000a7310 */ /* 0x0002a20000301000 */
[----:B------:R-:W-:Y:S05]  /*1dd0*/  BRA.U UP0, `(.L_x_54) ;  /* 0xfffffff500c47547 */ /* 0x000fea000b83ffff */
[----:B--2---:R0:W2:Y:S01]  /*1de0*/  F2F.F64.F32 R30, R10 ;  /* 0x0000000a001e7310 */ /* 0x0040a20000201800 */
[----:B------:R-:W-:Y:S01]  /*1df0*/  UMOV UR4, UR6 ;  /* 0x0000000600047c82 */ /* 0x000fe20008000000 */
[----:B------:R-:W-:-:S05]  /*1e00*/  UMOV UR5, URZ ;  /* 0x000000ff00057c82 */ /* 0x000fca0008000000 */
.L_x_37:
        /* <DEDUP_REMOVED lines=16> */
[----:B01----:R-:W0:Y:S02]  /*1f10*/  F2F.F64.F32 R10, R0 ;  /* 0x00000000000a7310 */ /* 0x003e240000201800 */
[----:B0-----:R-:W-:-:S10]  /*1f20*/  DADD R12, -RZ, |R10| ;  /* 0x00000000ff0c7229 */ /* 0x001fd4000000050a */
[----:B------:R-:W-:-:S07]  /*1f30*/  IMAD.MOV.U32 R29, RZ, RZ, R13 ;  /* 0x000000ffff1d7224 */ /* 0x000fce00078e000d */
[----:B--2---:R-:W-:Y:S05]  /*1f40*/  CALL.REL.NOINC `($_Z5kmeanPfPiiiiS0_$__internal_accurate_pow) ;  /* 0x0000000800347944 */ /* 0x004fea0003c00000 */
[----:B------:R-:W-:Y:S05]  /*1f50*/  BSYNC.RECONVERGENT B0 ;  /* 0x0000000000007941 */ /* 0x000fea0003800200 */
.L_x_56:
        /* <DEDUP_REMOVED lines=15> */
.L_x_59:
[----:B------:R-:W-:-:S11]  /*2050*/  DADD R14, R10, 2 ;  /* 0x400000000a0e7429 */ /* 0x000fd60000000000 */
.L_x_58:
[----:B------:R-:W-:Y:S05]  /*2060*/  BSYNC.RECONVERGENT B0 ;  /* 0x0000000000007941 */ /* 0x000fea0003800200 */
.L_x_57:
        /* <DEDUP_REMOVED lines=17> */
.L_x_60:
        /* <DEDUP_REMOVED lines=15> */
.L_x_63:
[----:B------:R-:W-:-:S11]  /*2270*/  DADD R14, R30, 2 ;  /* 0x400000001e0e7429 */ /* 0x000fd60000000000 */
.L_x_62:
[----:B------:R-:W-:Y:S05]  /*2280*/  BSYNC.RECONVERGENT B0 ;  /* 0x0000000000007941 */ /* 0x000fea0003800200 */
.L_x_61:
        /* <DEDUP_REMOVED lines=18> */
.L_x_64:
        /* <DEDUP_REMOVED lines=15> */
.L_x_67:
[----:B------:R-:W-:-:S11]  /*24a0*/  DADD R14, R2, 2 ;  /* 0x40000000020e7429 */ /* 0x000fd60000000000 */
.L_x_66:
[----:B------:R-:W-:Y:S05]  /*24b0*/  BSYNC.RECONVERGENT B0 ;  /* 0x0000000000007941 */ /* 0x000fea0003800200 */
.L_x_65:
[----:B------:R-:W0:Y:S01]  /*24c0*/  F2F.F64.F32 R10, R10 ;  /* 0x0000000a000a7310 */ /* 0x000e220000201800 */
[----:B------:R-:W-:-:S04]  /*24d0*/  FSETP.NEU.AND P0, PT, R0, 1, PT ;  /* 0x3f8000000000780b */ /* 0x000fc80003f0d000 */
[----:B------:R-:W-:Y:S02]  /*24e0*/  FSEL R2, R14, RZ, P0 ;  /* 0x000000ff0e027208 */ /* 0x000fe40000000000 */
[----:B------:R-:W-:-:S06]  /*24f0*/  FSEL R3, R15, 1.875, P0 ;  /* 0x3ff000000f037808 */ /* 0x000fcc0000000000 */
[----:B0-----:R-:W-:-:S06]  /*2500*/  DADD R2, R10, R2 ;  /* 0x000000000a027229 */ /* 0x001fcc0000000002 */
[----:B------:R0:W1:Y:S05]  /*2510*/  F2F.F32.F64 R10, R2 ;  /* 0x00000002000a7310 */ /* 0x00006a0000301000 */
.L_x_55:
        /* <DEDUP_REMOVED lines=10> */
.L_x_69:
[----:B0-----:R-:W-:Y:S01]  /*25c0*/  FMUL.FTZ R3, R10, R9 ;  /* 0x000000090a037220 */ /* 0x001fe20000410000 */
[----:B------:R-:W-:-:S03]  /*25d0*/  FMUL.FTZ R2, R9, 0.5 ;  /* 0x3f00000009027820 */ /* 0x000fc60000410000 */
[----:B------:R-:W-:-:S04]  /*25e0*/  FFMA R0, -R3, R3, R10 ;  /* 0x0000000303007223 */ /* 0x000fc8000000010a */
[----:B------:R-:W-:-:S07]  /*25f0*/  FFMA R0, R0, R2, R3 ;  /* 0x0000000200007223 */ /* 0x000fce0000000003 */
.L_x_70:
[----:B------:R-:W-:Y:S05]  /*2600*/  BSYNC.RECONVERGENT B0 ;  /* 0x0000000000007941 */ /* 0x000fea0003800200 */
.L_x_68:
[----:B------:R-:W-:Y:S02]  /*2610*/  IMAD.MOV.U32 R2, RZ, RZ, R0 ;  /* 0x000000ffff027224 */ /* 0x000fe400078e0000 */
[----:B------:R-:W-:-:S07]  /*2620*/  IMAD.MOV.U32 R0, RZ, RZ, RZ ;  /* 0x000000ffff007224 */ /* 0x000fce00078e00ff */
.L_x_36:
[----:B------:R-:W1:Y:S01]  /*2630*/  LDCU UR4, c[0x0][0x398] ;  /* 0x00007300ff0477ac */ /* 0x000e620008000800 */
[----:B------:R-:W-:-:S05]  /*2640*/  VIADD R6, R6, 0x1 ;  /* 0x0000000106067836 */ /* 0x000fca0000000000 */
[----:B-1----:R-:W-:-:S13]  /*2650*/  ISETP.NE.AND P0, PT, R6, UR4, PT ;  /* 0x0000000406007c0c */ /* 0x002fda000bf05270 */
[----:B------:R-:W-:Y:S05]  /*2660*/  @P0 BRA `(.L_x_71) ;  /* 0xffffffd800bc0947 */ /* 0x000fea000383ffff */
.L_x_0:
[----:B------:R-:W1:Y:S01]  /*2670*/  LDC.64 R2, c[0x0][0x3a0] ;  /* 0x0000e800ff027b82 */ /* 0x000e620000000a00 */
[----:B------:R-:W4:Y:S01]  /*2680*/  F2I.TRUNC.NTZ R5, R0 ;  /* 0x0000000000057305 */ /* 0x000f22000020f100 */
[----:B-1----:R-:W-:-:S05]  /*2690*/  IMAD.WIDE R8, R8, 0x4, R2 ;  /* 0x0000000408087825 */ /* 0x002fca00078e0202 */
[----:B----4-:R-:W-:Y:S01]  /*26a0*/  STG.E desc[UR8][R8.64], R5 ;  /* 0x0000000508007986 */ /* 0x010fe2000c101908 */
[----:B------:R-:W-:Y:S05]  /*26b0*/  EXIT ;  /* 0x000000000000794d */ /* 0x000fea0003800000 */
        .weak           $__internal_0_$__cuda_sm20_sqrt_rn_f32_slowpath
        .type           $__internal_0_$__cuda_sm20_sqrt_rn_f32_slowpath,@function
        .size           $__internal_0_$__cuda_sm20_sqrt_rn_f32_slowpath,($_Z5kmeanPfPiiiiS0_$__internal_accurate_pow - $__internal_0_$__cuda_sm20_sqrt_rn_f32_slowpath)
$__internal_0_$__cuda_sm20_sqrt_rn_f32_slowpath:
[----:B------:R-:W-:-:S13]  /*26c0*/  LOP3.LUT P0, RZ, R0, 0x7fffffff, RZ, 0xc0, !PT ;  /* 0x7fffffff00ff7812 */ /* 0x000fda000780c0ff */
[----:B------:R-:W-:Y:S01]  /*26d0*/  @!P0 IMAD.MOV.U32 R4, RZ, RZ, R0 ;  /* 0x000000ffff048224 */ /* 0x000fe200078e0000 */
[----:B------:R-:W-:Y:S06]  /*26e0*/  @!P0 BRA `(.L_x_72) ;  /* 0x0000000000408947 */ /* 0x000fec0003800000 */
[----:B------:R-:W-:-:S13]  /*26f0*/  FSETP.GEU.FTZ.AND P0, PT, R0, RZ, PT ;  /* 0x000000ff0000720b */ /* 0x000fda0003f1e000 */
[----:B------:R-:W-:Y:S01]  /*2700*/  @!P0 IMAD.MOV.U32 R4, RZ, RZ, 0x7fffffff ;  /* 0x7fffffffff048424 */ /* 0x000fe200078e00ff */
[----:B------:R-:W-:Y:S06]  /*2710*/  @!P0 BRA `(.L_x_72) ;  /* 0x0000000000348947 */ /* 0x000fec0003800000 */
[----:B------:R-:W-:-:S13]  /*2720*/  FSETP.GTU.FTZ.AND P0, PT, |R0|, +INF , PT ;  /* 0x7f8000000000780b */ /* 0x000fda0003f1c200 */
[----:B------:R-:W-:Y:S01]  /*2730*/  @P0 FADD.FTZ R4, R0, 1 ;  /* 0x3f80000000040421 */ /* 0x000fe20000010000 */
[----:B------:R-:W-:Y:S06]  /*2740*/  @P0 BRA `(.L_x_72) ;  /* 0x0000000000280947 */ /* 0x000fec0003800000 */
[----:B------:R-:W-:-:S13]  /*2750*/  FSETP.NEU.FTZ.AND P0, PT, |R0|, +INF , PT ;  /* 0x7f8000000000780b */ /* 0x000fda0003f1d200 */
[----:B------:R-:W-:-:S04]  /*2760*/  @P0 FFMA R9, R0, 1.84467440737095516160e+19, RZ ;  /* 0x5f80000000090823 */ /* 0x000fc800000000ff */
[----:B------:R-:W0:Y:S02]  /*2770*/  @P0 MUFU.RSQ R4, R9 ;  /* 0x0000000900040308 */ /* 0x000e240000001400 */
[----:B0-----:R-:W-:Y:S01]  /*2780*/  @P0 FMUL.FTZ R12, R9, R4 ;  /* 0x00000004090c0220 */ /* 0x001fe20000410000 */
[----:B------:R-:W-:Y:S01]  /*2790*/  @P0 FMUL.FTZ R13, R4, 0.5 ;  /* 0x3f000000040d0820 */ /* 0x000fe20000410000 */
[----:B------:R-:W-:Y:S02]  /*27a0*/  @!P0 IMAD.MOV.U32 R4, RZ, RZ, R0 ;  /* 0x000000ffff048224 */ /* 0x000fe400078e0000 */
[----:B------:R-:W-:-:S04]  /*27b0*/  @P0 FADD.FTZ R11, -R12, -RZ ;  /* 0x800000ff0c0b0221 */ /* 0x000fc80000010100 */
[----:B------:R-:W-:-:S04]  /*27c0*/  @P0 FFMA R11, R12, R11, R9 ;  /* 0x0000000b0c0b0223 */ /* 0x000fc80000000009 */
[----:B------:R-:W-:-:S04]  /*27d0*/  @P0 FFMA R11, R11, R13, R12 ;  /* 0x0000000d0b0b0223 */ /* 0x000fc8000000000c */
[----:B------:R-:W-:-:S07]  /*27e0*/  @P0 FMUL.FTZ R4, R11, 2.3283064365386962891e-10 ;  /* 0x2f8000000b040820 */ /* 0x000fce0000410000 */
.L_x_72:
[----:B------:R-:W-:Y:S02]  /*27f0*/  IMAD.MOV.U32 R12, RZ, RZ, R14 ;  /* 0x000000ffff0c7224 */ /* 0x000fe400078e000e */
[----:B------:R-:W-:-:S04]  /*2800*/  IMAD.MOV.U32 R13, RZ, RZ, 0x0 ;  /* 0x00000000ff0d7424 */ /* 0x000fc800078e00ff */
[----:B------:R-:W-:Y:S05]  /*2810*/  RET.REL.NODEC R12 `(_Z5kmeanPfPiiiiS0_) ;  /* 0xffffffd40cf87950 */ /* 0x000fea0003c3ffff */
        .type           $_Z5kmeanPfPiiiiS0_$__internal_accurate_pow,@function
        .size           $_Z5kmeanPfPiiiiS0_$__internal_accurate_pow,(.L_x_76 - $_Z5kmeanPfPiiiiS0_$__internal_accurate_pow)
$_Z5kmeanPfPiiiiS0_$__internal_accurate_pow:
[----:B------:R-:W-:Y:S01]  /*2820*/  ISETP.GT.U32.AND P0, PT, R29, 0xfffff, PT ;  /* 0x000fffff1d00780c */ /* 0x000fe20003f04070 */
[--C-:B------:R-:W-:Y:S01]  /*2830*/  IMAD.MOV.U32 R13, RZ, RZ, R29.reuse ;  /* 0x000000ffff0d7224 */ /* 0x100fe200078e001d */
[----:B------:R-:W-:Y:S01]  /*2840*/  UMOV UR12, 0x7d2cafe2 ;  /* 0x7d2cafe2000c7882 */ /* 0x000fe20000000000 */
[----:B------:R-:W-:Y:S01]  /*2850*/  IMAD.MOV.U32 R16, RZ, RZ, RZ ;  /* 0x000000ffff107224 */ /* 0x000fe200078e00ff */
[----:B------:R-:W-:Y:S01]  /*2860*/  UMOV UR13, 0x3eb0f5ff ;  /* 0x3eb0f5ff000d7882 */ /* 0x000fe20000000000 */
[----:B------:R-:W-:Y:S01]  /*2870*/  SHF.R.U32.HI R29, RZ, 0x14, R29 ;  /* 0x00000014ff1d7819 */ /* 0x000fe2000001161d */
[----:B------:R-:W-:Y:S01]  /*2880*/  UMOV UR14, 0x3b39803f ;  /* 0x3b39803f000e7882 */ /* 0x000fe20000000000 */
[----:B------:R-:W-:-:S06]  /*2890*/  UMOV UR15, 0x3c7abc9e ;  /* 0x3c7abc9e000f7882 */ /* 0x000fcc0000000000 */
[----:B------:R-:W-:-:S10]  /*28a0*/  @!P0 DMUL R14, R12, 1.80143985094819840000e+16 ;  /* 0x435000000c0e8828 */ /* 0x000fd40000000000 */
[----:B------:R-:W-:Y:S01]  /*28b0*/  @!P0 IMAD.MOV.U32 R13, RZ, RZ, R15 ;  /* 0x000000ffff0d8224 */ /* 0x000fe200078e000f */
[----:B------:R-:W-:Y:S01]  /*28c0*/  @!P0 LEA.HI R29, R15, 0xffffffca, RZ, 0xc ;  /* 0xffffffca0f1d8811 */ /* 0x000fe200078f60ff */
[----:B------:R-:W-:-:S03]  /*28d0*/  @!P0 IMAD.MOV.U32 R12, RZ, RZ, R14 ;  /* 0x000000ffff0c8224 */ /* 0x000fc600078e000e */
[----:B------:R-:W-:Y:S01]  /*28e0*/  LOP3.LUT R13, R13, 0x800fffff, RZ, 0xc0, !PT ;  /* 0x800fffff0d0d7812 */ /* 0x000fe200078ec0ff */
[----:B------:R-:W-:-:S03]  /*28f0*/  IMAD.MOV.U32 R20, RZ, RZ, R12 ;  /* 0x000000ffff147224 */ /* 0x000fc600078e000c */
[----:B------:R-:W-:-:S04]  /*2900*/  LOP3.LUT R13, R13, 0x3ff00000, RZ, 0xfc, !PT ;  /* 0x3ff000000d0d7812 */ /* 0x000fc800078efcff */
[----:B------:R-:W-:Y:S01]  /*2910*/  ISETP.GE.U32.AND P1, PT, R13, 0x3ff6a09f, PT ;  /* 0x3ff6a09f0d00780c */ /* 0x000fe20003f26070 */
[----:B------:R-:W-:-:S12]  /*2920*/  IMAD.MOV.U32 R21, RZ, RZ, R13 ;  /* 0x000000ffff157224 */ /* 0x000fd800078e000d */
[----:B------:R-:W-:-:S04]  /*2930*/  @P1 VIADD R12, R21, 0xfff00000 ;  /* 0xfff00000150c1836 */ /* 0x000fc80000000000 */
[----:B------:R-:W-:-:S06]  /*2940*/  @P1 IMAD.MOV.U32 R21, RZ, RZ, R12 ;  /* 0x000000ffff151224 */ /* 0x000fcc00078e000c */
[C---:B------:R-:W-:Y:S02]  /*2950*/  DADD R12, R20.reuse, 1 ;  /* 0x3ff00000140c7429 */ /* 0x040fe40000000000 */
[----:B------:R-:W-:-:S04]  /*2960*/  DADD R20, R20, -1 ;  /* 0xbff0000014147429 */ /* 0x000fc80000000000 */
[----:B------:R-:W0:Y:S02]  /*2970*/  MUFU.RCP64H R17, R13 ;  /* 0x0000000d00117308 */ /* 0x000e240000001800 */
[----:B0-----:R-:W-:-:S08]  /*2980*/  DFMA R12, -R12, R16, 1 ;  /* 0x3ff000000c0c742b */ /* 0x001fd00000000110 */
[----:B------:R-:W-:-:S08]  /*2990*/  DFMA R12, R12, R12, R12 ;  /* 0x0000000c0c0c722b */ /* 0x000fd0000000000c */
[----:B------:R-:W-:Y:S01]  /*29a0*/  DFMA R12, R16, R12, R16 ;  /* 0x0000000c100c722b */ /* 0x000fe20000000010 */
[----:B------:R-:W-:Y:S02]  /*29b0*/  IMAD.MOV.U32 R16, RZ, RZ, 0x41ad3b5a ;  /* 0x41ad3b5aff107424 */ /* 0x000fe400078e00ff */
[----:B------:R-:W-:-:S05]  /*29c0*/  IMAD.MOV.U32 R17, RZ, RZ, 0x3ed0f5d2 ;  /* 0x3ed0f5d2ff117424 */ /* 0x000fca00078e00ff */
[----:B------:R-:W-:-:S08]  /*29d0*/  DMUL R18, R20, R12 ;  /* 0x0000000c14127228 */ /* 0x000fd00000000000 */
[----:B------:R-:W-:-:S08]  /*29e0*/  DFMA R18, R20, R12, R18 ;  /* 0x0000000c1412722b */ /* 0x000fd00000000012 */
[----:B------:R-:W-:-:S08]  /*29f0*/  DMUL R26, R18, R18 ;  /* 0x00000012121a7228 */ /* 0x000fd00000000000 */
[----:B------:R-:W-:Y:S01]  /*2a00*/  DFMA R16, R26, UR12, R16 ;  /* 0x0000000c1a107c2b */ /* 0x000fe20008000010 */
[----:B------:R-:W-:Y:S01]  /*2a10*/  UMOV UR12, 0x75488a3f ;  /* 0x75488a3f000c7882 */ /* 0x000fe20000000000 */
[----:B------:R-:W-:-:S06]  /*2a20*/  UMOV UR13, 0x3ef3b20a ;  /* 0x3ef3b20a000d7882 */ /* 0x000fcc0000000000 */
[----:B------:R-:W-:Y:S01]  /*2a30*/  DFMA R24, R26, R16, UR12 ;  /* 0x0000000c1a187e2b */ /* 0x000fe20008000010 */
[----:B------:R-:W-:Y:S01]  /*2a40*/  UMOV UR12, 0xe4faecd5 ;  /* 0xe4faecd5000c7882 */ /* 0x000fe20000000000 */
[----:B------:R-:W-:Y:S01]  /*2a50*/  UMOV UR13, 0x3f1745cd ;  /* 0x3f1745cd000d7882 */ /* 0x000fe20000000000 */
[----:B------:R-:W-:-:S05]  /*2a60*/  DADD R16, R20, -R18 ;  /* 0x0000000014107229 */ /* 0x000fca0000000812 */
[----:B------:R-:W-:Y:S01]  /*2a70*/  DFMA R24, R26, R24, UR12 ;  /* 0x0000000c1a187e2b */ /* 0x000fe20008000018 */
[----:B------:R-:W-:Y:S01]  /*2a80*/  UMOV UR12, 0x258a578b ;  /* 0x258a578b000c7882 */ /* 0x000fe20000000000 */
[----:B------:R-:W-:Y:S01]  /*2a90*/  UMOV UR13, 0x3f3c71c7 ;  /* 0x3f3c71c7000d7882 */ /* 0x000fe20000000000 */
[----:B------:R-:W-:-:S05]  /*2aa0*/  DADD R16, R16, R16 ;  /* 0x0000000010107229 */ /* 0x000fca0000000010 */
[----:B------:R-:W-:Y:S01]  /*2ab0*/  DFMA R24, R26, R24, UR12 ;  /* 0x0000000c1a187e2b */ /* 0x000fe20008000018 */
[----:B------:R-:W-:Y:S01]  /*2ac0*/  UMOV UR12, 0x9242b910 ;  /* 0x9242b910000c7882 */ /* 0x000fe20000000000 */
[----:B------:R-:W-:Y:S01]  /*2ad0*/  UMOV UR13, 0x3f624924 ;  /* 0x3f624924000d7882 */ /* 0x000fe20000000000 */
[----:B------:R-:W-:-:S05]  /*2ae0*/  DFMA R16, R20, -R18, R16 ;  /* 0x800000121410722b */ /* 0x000fca0000000010 */
[----:B------:R-:W-:Y:S01]  /*2af0*/  DFMA R24, R26, R24, UR12 ;  /* 0x0000000c1a187e2b */ /* 0x000fe20008000018 */
[----:B------:R-:W-:Y:S01]  /*2b00*/  UMOV UR12, 0x99999dfb ;  /* 0x99999dfb000c7882 */ /* 0x000fe20000000000 */
[----:B------:R-:W-:Y:S01]  /*2b10*/  UMOV UR13, 0x3f899999 ;  /* 0x3f899999000d7882 */ /* 0x000fe20000000000 */
[----:B------:R-:W-:Y:S02]  /*2b20*/  DMUL R16, R12, R16 ;  /* 0x000000100c107228 */ /* 0x000fe40000000000 */
[----:B------:R-:W-:-:S03]  /*2b30*/  DMUL R12, R18, R18 ;  /* 0x00000012120c7228 */ /* 0x000fc60000000000 */
[----:B------:R-:W-:Y:S01]  /*2b40*/  DFMA R24, R26, R24, UR12 ;  /* 0x0000000c1a187e2b */ /* 0x000fe20008000018 */
[----:B------:R-:W-:Y:S01]  /*2b50*/  UMOV UR12, 0x55555555 ;  /* 0x55555555000c7882 */ /* 0x000fe20000000000 */
[----:B------:R-:W-:-:S03]  /*2b60*/  UMOV UR13, 0x3fb55555 ;  /* 0x3fb55555000d7882 */ /* 0x000fc60000000000 */
[----:B------:R-:W-:-:S03]  /*2b70*/  DMUL R14, R18, R12 ;  /* 0x0000000c120e7228 */ /* 0x000fc60000000000 */
[----:B------:R-:W-:-:S08]  /*2b80*/  DFMA R20, R26, R24, UR12 ;  /* 0x0000000c1a147e2b */ /* 0x000fd00008000018 */
[----:B------:R-:W-:Y:S01]  /*2b90*/  DADD R22, -R20, UR12 ;  /* 0x0000000c14167e29 */ /* 0x000fe20008000100 */
[----:B------:R-:W-:Y:S01]  /*2ba0*/  UMOV UR12, 0xb9e7b0 ;  /* 0x00b9e7b0000c7882 */ /* 0x000fe20000000000 */
[----:B------:R-:W-:-:S06]  /*2bb0*/  UMOV UR13, 0x3c46a4cb ;  /* 0x3c46a4cb000d7882 */ /* 0x000fcc0000000000 */
[----:B------:R-:W-:Y:S02]  /*2bc0*/  DFMA R22, R26, R24, R22 ;  /* 0x000000181a16722b */ /* 0x000fe40000000016 */
[----:B------:R-:W-:Y:S01]  /*2bd0*/  DFMA R24, R18, R18, -R12 ;  /* 0x000000121218722b */ /* 0x000fe2000000080c */
[----:B------:R-:W-:Y:S02]  /*2be0*/  VIADD R27, R17, 0x100000 ;  /* 0x00100000111b7836 */ /* 0x000fe40000000000 */
[----:B------:R-:W-:-:S03]  /*2bf0*/  IMAD.MOV.U32 R26, RZ, RZ, R16 ;  /* 0x000000ffff1a7224 */ /* 0x000fc600078e0010 */
[----:B------:R-:W-:Y:S01]  /*2c00*/  DADD R22, R22, -UR12 ;  /* 0x8000000c16167e29 */ /* 0x000fe20008000000 */
[----:B------:R-:W-:Y:S01]  /*2c10*/  UMOV UR12, 0x80000000 ;  /* 0x80000000000c7882 */ /* 0x000fe20000000000 */
[----:B------:R-:W-:Y:S01]  /*2c20*/  UMOV UR13, 0x43300000 ;  /* 0x43300000000d7882 */ /* 0x000fe20000000000 */
[C---:B------:R-:W-:Y:S02]  /*2c30*/  DFMA R24, R18.reuse, R26, R24 ;  /* 0x0000001a1218722b */ /* 0x040fe40000000018 */
[----:B------:R-:W-:-:S08]  /*2c40*/  DFMA R26, R18, R12, -R14 ;  /* 0x0000000c121a722b */ /* 0x000fd0000000080e */
[----:B------:R-:W-:Y:S02]  /*2c50*/  DFMA R26, R16, R12, R26 ;  /* 0x0000000c101a722b */ /* 0x000fe4000000001a */
[----:B------:R-:W-:-:S06]  /*2c60*/  DADD R12, R20, R22 ;  /* 0x00000000140c7229 */ /* 0x000fcc0000000016 */
[----:B------:R-:W-:Y:S02]  /*2c70*/  DFMA R24, R18, R24, R26 ;  /* 0x000000181218722b */ /* 0x000fe4000000001a */
[----:B------:R-:W-:Y:S02]  /*2c80*/  DADD R26, R20, -R12 ;  /* 0x00000000141a7229 */ /* 0x000fe4000000080c */
[----:B------:R-:W-:-:S06]  /*2c90*/  DMUL R20, R12, R14 ;  /* 0x0000000e0c147228 */ /* 0x000fcc0000000000 */
[----:B------:R-:W-:Y:S02]  /*2ca0*/  DADD R26, R22, R26 ;  /* 0x00000000161a7229 */ /* 0x000fe4000000001a */
[----:B------:R-:W-:-:S08]  /*2cb0*/  DFMA R22, R12, R14, -R20 ;  /* 0x0000000e0c16722b */ /* 0x000fd00000000814 */
[----:B------:R-:W-:-:S08]  /*2cc0*/  DFMA R22, R12, R24, R22 ;  /* 0x000000180c16722b */ /* 0x000fd00000000016 */
[----:B------:R-:W-:-:S08]  /*2cd0*/  DFMA R26, R26, R14, R22 ;  /* 0x0000000e1a1a722b */ /* 0x000fd00000000016 */
[----:B------:R-:W-:-:S08]  /*2ce0*/  DADD R12, R20, R26 ;  /* 0x00000000140c7229 */ /* 0x000fd0000000001a */
[--C-:B------:R-:W-:Y:S02]  /*2cf0*/  DADD R14, R18, R12.reuse ;  /* 0x00000000120e7229 */ /* 0x100fe4000000000c */
[----:B------:R-:W-:-:S06]  /*2d00*/  DADD R20, R20, -R12 ;  /* 0x0000000014147229 */ /* 0x000fcc000000080c */
[----:B------:R-:W-:Y:S02]  /*2d10*/  DADD R18, R18, -R14 ;  /* 0x0000000012127229 */ /* 0x000fe4000000080e */
[----:B------:R-:W-:-:S06]  /*2d20*/  DADD R20, R26, R20 ;  /* 0x000000001a147229 */ /* 0x000fcc0000000014 */
[----:B------:R-:W-:Y:S01]  /*2d30*/  DADD R18, R12, R18 ;  /* 0x000000000c127229 */ /* 0x000fe20000000012 */
[C---:B------:R-:W-:Y:S02]  /*2d40*/  VIADD R12, R29.reuse, 0xfffffc01 ;  /* 0xfffffc011d0c7836 */ /* 0x040fe40000000000 */
[----:B------:R-:W-:Y:S02]  /*2d50*/  @P1 VIADD R12, R29, 0xfffffc02 ;  /* 0xfffffc021d0c1836 */ /* 0x000fe40000000000 */
[----:B------:R-:W-:-:S03]  /*2d60*/  IMAD.MOV.U32 R13, RZ, RZ, 0x43300000 ;  /* 0x43300000ff0d7424 */ /* 0x000fc600078e00ff */
[----:B------:R-:W-:Y:S01]  /*2d70*/  DADD R20, R20, R18 ;  /* 0x0000000014147229 */ /* 0x000fe20000000012 */
[----:B------:R-:W-:-:S06]  /*2d80*/  LOP3.LUT R12, R12, 0x80000000, RZ, 0x3c, !PT ;  /* 0x800000000c0c7812 */ /* 0x000fcc00078e3cff */
[----:B------:R-:W-:Y:S01]  /*2d90*/  DADD R18, R12, -UR12 ;  /* 0x8000000c0c127e29 */ /* 0x000fe20008000000 */
[----:B------:R-:W-:Y:S01]  /*2da0*/  UMOV UR12, 0xfefa39ef ;  /* 0xfefa39ef000c7882 */ /* 0x000fe20000000000 */
[----:B------:R-:W-:Y:S01]  /*2db0*/  DADD R16, R16, R20 ;  /* 0x0000000010107229 */ /* 0x000fe20000000014 */
[----:B------:R-:W-:-:S07]  /*2dc0*/  UMOV UR13, 0x3fe62e42 ;  /* 0x3fe62e42000d7882 */ /* 0x000fce0000000000 */
[----:B------:R-:W-:-:S08]  /*2dd0*/  DADD R20, R14, R16 ;  /* 0x000000000e147229 */ /* 0x000fd00000000010 */
[--C-:B------:R-:W-:Y:S02]  /*2de0*/  DFMA R12, R18, UR12, R20.reuse ;  /* 0x0000000c120c7c2b */ /* 0x100fe40008000014 */
[----:B------:R-:W-:-:S06]  /*2df0*/  DADD R22, R14, -R20 ;  /* 0x000000000e167229 */ /* 0x000fcc0000000814 */
[----:B------:R-:W-:Y:S02]  /*2e00*/  DFMA R14, R18, -UR12, R12 ;  /* 0x8000000c120e7c2b */ /* 0x000fe4000800000c */
[----:B------:R-:W-:-:S06]  /*2e10*/  DADD R22, R16, R22 ;  /* 0x0000000010167229 */ /* 0x000fcc0000000016 */
[----:B------:R-:W-:-:S08]  /*2e20*/  DADD R14, -R20, R14 ;  /* 0x00000000140e7229 */ /* 0x000fd0000000010e */
[----:B------:R-:W-:-:S08]  /*2e30*/  DADD R14, R22, -R14 ;  /* 0x00000000160e7229 */ /* 0x000fd0000000080e */
[----:B------:R-:W-:-:S08]  /*2e40*/  DFMA R16, R18, UR14, R14 ;  /* 0x0000000e12107c2b */ /* 0x000fd0000800000e */
[----:B------:R-:W-:-:S08]  /*2e50*/  DADD R14, R12, R16 ;  /* 0x000000000c0e7229 */ /* 0x000fd00000000010 */
[----:B------:R-:W-:Y:S02]  /*2e60*/  DADD R12, R12, -R14 ;  /* 0x000000000c0c7229 */ /* 0x000fe4000000080e */
[----:B------:R-:W-:-:S06]  /*2e70*/  DMUL R18, R14, 2 ;  /* 0x400000000e127828 */ /* 0x000fcc0000000000 */
[----:B------:R-:W-:Y:S02]  /*2e80*/  DADD R16, R16, R12 ;  /* 0x0000000010107229 */ /* 0x000fe4000000000c */
[----:B------:R-:W-:Y:S01]  /*2e90*/  DFMA R14, R14, 2, -R18 ;  /* 0x400000000e0e782b */ /* 0x000fe20000000812 */
[----:B------:R-:W-:Y:S02]  /*2ea0*/  IMAD.MOV.U32 R12, RZ, RZ, 0x652b82fe ;  /* 0x652b82feff0c7424 */ /* 0x000fe400078e00ff */
[----:B------:R-:W-:-:S05]  /*2eb0*/  IMAD.MOV.U32 R13, RZ, RZ, 0x3ff71547 ;  /* 0x3ff71547ff0d7424 */ /* 0x000fca00078e00ff */
[----:B------:R-:W-:-:S08]  /*2ec0*/  DFMA R16, R16, 2, R14 ;  /* 0x400000001010782b */ /* 0x000fd0000000000e */
[----:B------:R-:W-:-:S08]  /*2ed0*/  DADD R20, R18, R16 ;  /* 0x0000000012147229 */ /* 0x000fd00000000010 */
[----:B------:R-:W-:Y:S02]  /*2ee0*/  DFMA R12, R20, R12, 6.75539944105574400000e+15 ;  /* 0x43380000140c742b */ /* 0x000fe4000000000c */
[----:B------:R-:W-:Y:S01]  /*2ef0*/  FSETP.GEU.AND P0, PT, |R21|, 4.1917929649353027344, PT ;  /* 0x4086232b1500780b */ /* 0x000fe20003f0e200 */
[----:B------:R-:W-:-:S05]  /*2f00*/  DADD R18, R18, -R20 ;  /* 0x0000000012127229 */ /* 0x000fca0000000814 */
[----:B------:R-:W-:-:S03]  /*2f10*/  DADD R14, R12, -6.75539944105574400000e+15 ;  /* 0xc33800000c0e7429 */ /* 0x000fc60000000000 */
[----:B------:R-:W-:-:S05]  /*2f20*/  DADD R16, R16, R18 ;  /* 0x0000000010107229 */ /* 0x000fca0000000012 */
[----:B------:R-:W-:Y:S01]  /*2f30*/  DFMA R22, R14, -UR12, R20 ;  /* 0x8000000c0e167c2b */ /* 0x000fe20008000014 */
[----:B------:R-:W-:Y:S01]  /*2f40*/  UMOV UR12, 0x3b39803f ;  /* 0x3b39803f000c7882 */ /* 0x000fe20000000000 */
[----:B------:R-:W-:-:S06]  /*2f50*/  UMOV UR13, 0x3c7abc9e ;  /* 0x3c7abc9e000d7882 */ /* 0x000fcc0000000000 */
[----:B------:R-:W-:Y:S01]  /*2f60*/  DFMA R22, R14, -UR12, R22 ;  /* 0x8000000c0e167c2b */ /* 0x000fe20008000016 */
[----:B------:R-:W-:Y:S01]  /*2f70*/  UMOV UR12, 0x69ce2bdf ;  /* 0x69ce2bdf000c7882 */ /* 0x000fe20000000000 */
[----:B------:R-:W-:Y:S01]  /*2f80*/  IMAD.MOV.U32 R14, RZ, RZ, -0x35dec16 ;  /* 0xfca213eaff0e7424 */ /* 0x000fe200078e00ff */
[----:B------:R-:W-:Y:S01]  /*2f90*/  UMOV UR13, 0x3e5ade15 ;  /* 0x3e5ade15000d7882 */ /* 0x000fe20000000000 */
[----:B------:R-:W-:-:S06]  /*2fa0*/  IMAD.MOV.U32 R15, RZ, RZ, 0x3e928af3 ;  /* 0x3e928af3ff0f7424 */ /* 0x000fcc00078e00ff */
[----:B------:R-:W-:Y:S01]  /*2fb0*/  DFMA R14, R22, UR12, R14 ;  /* 0x0000000c160e7c2b */ /* 0x000fe2000800000e */
[----:B------:R-:W-:Y:S01]  /*2fc0*/  UMOV UR12, 0x62401315 ;  /* 0x62401315000c7882 */ /* 0x000fe20000000000 */
[----:B------:R-:W-:-:S06]  /*2fd0*/  UMOV UR13, 0x3ec71dee ;  /* 0x3ec71dee000d7882 */ /* 0x000fcc0000000000 */
[----:B------:R-:W-:Y:S01]  /*2fe0*/  DFMA R14, R22, R14, UR12 ;  /* 0x0000000c160e7e2b */ /* 0x000fe2000800000e */
        /* <DEDUP_REMOVED lines=20> */
[----:B------:R-:W-:-:S08]  /*3130*/  DFMA R14, R22, R14, UR12 ;  /* 0x0000000c160e7e2b */ /* 0x000fd0000800000e */
[----:B------:R-:W-:-:S08]  /*3140*/  DFMA R14, R22, R14, 1 ;  /* 0x3ff00000160e742b */ /* 0x000fd0000000000e */
[----:B------:R-:W-:-:S10]  /*3150*/  DFMA R14, R22, R14, 1 ;  /* 0x3ff00000160e742b */ /* 0x000fd4000000000e */
[----:B------:R-:W-:Y:S02]  /*3160*/  IMAD R19, R12, 0x100000, R15 ;  /* 0x001000000c137824 */ /* 0x000fe400078e020f */
[----:B------:R-:W-:Y:S01]  /*3170*/  IMAD.MOV.U32 R18, RZ, RZ, R14 ;  /* 0x000000ffff127224 */ /* 0x000fe200078e000e */
[----:B------:R-:W-:Y:S06]  /*3180*/  @!P0 BRA `(.L_x_73) ;  /* 0x0000000000308947 */ /* 0x000fec0003800000 */
[----:B------:R-:W-:Y:S01]  /*3190*/  FSETP.GEU.AND P1, PT, |R21|, 4.2275390625, PT ;  /* 0x408748001500780b */ /* 0x000fe20003f2e200 */
[C---:B------:R-:W-:Y:S02]  /*31a0*/  DADD R18, R20.reuse, +INF ;  /* 0x7ff0000014127429 */ /* 0x040fe40000000000 */
[----:B------:R-:W-:-:S08]  /*31b0*/  DSETP.GEU.AND P0, PT, R20, RZ, PT ;  /* 0x000000ff1400722a */ /* 0x000fd00003f0e000 */
[----:B------:R-:W-:Y:S02]  /*31c0*/  FSEL R18, R18, RZ, P0 ;  /* 0x000000ff12127208 */ /* 0x000fe40000000000 */
[----:B------:R-:W-:Y:S02]  /*31d0*/  @!P1 LEA.HI R13, R12, R12, RZ, 0x1 ;  /* 0x0000000c0c0d9211 */ /* 0x000fe400078f08ff */
[----:B------:R-:W-:Y:S02]  /*31e0*/  FSEL R19, R19, RZ, P0 ;  /* 0x000000ff13137208 */ /* 0x000fe40000000000 */
[----:B------:R-:W-:-:S05]  /*31f0*/  @!P1 SHF.R.S32.HI R13, RZ, 0x1, R13 ;  /* 0x00000001ff0d9819 */ /* 0x000fca000001140d */
[----:B------:R-:W-:Y:S02]  /*3200*/  @!P1 IMAD.IADD R12, R12, 0x1, -R13 ;  /* 0x000000010c0c9824 */ /* 0x000fe400078e0a0d */
[----:B------:R-:W-:-:S03]  /*3210*/  @!P1 IMAD R15, R13, 0x100000, R15 ;  /* 0x001000000d0f9824 */ /* 0x000fc600078e020f */
[----:B------:R-:W-:Y:S01]  /*3220*/  @!P1 LEA R13, R12, 0x3ff00000, 0x14 ;  /* 0x3ff000000c0d9811 */ /* 0x000fe200078ea0ff */
[----:B------:R-:W-:-:S06]  /*3230*/  @!P1 IMAD.MOV.U32 R12, RZ, RZ, RZ ;  /* 0x000000ffff0c9224 */ /* 0x000fcc00078e00ff */
[----:B------:R-:W-:-:S11]  /*3240*/  @!P1 DMUL R18, R14, R12 ;  /* 0x0000000c0e129228 */ /* 0x000fd60000000000 */
.L_x_73:
[----:B------:R-:W-:Y:S01]  /*3250*/  DFMA R16, R16, R18, R18 ;  /* 0x000000121010722b */ /* 0x000fe20000000012 */
[----:B------:R-:W-:Y:S01]  /*3260*/  IMAD.MOV.U32 R14, RZ, RZ, R9 ;  /* 0x000000ffff0e7224 */ /* 0x000fe200078e0009 */
[----:B------:R-:W-:Y:S01]  /*3270*/  DSETP.NEU.AND P0, PT, |R18|, +INF , PT ;  /* 0x7ff000001200742a */ /* 0x000fe20003f0d200 */
[----:B------:R-:W-:-:S07]  /*3280*/  IMAD.MOV.U32 R15, RZ, RZ, 0x0 ;  /* 0x00000000ff0f7424 */ /* 0x000fce00078e00ff */
[----:B------:R-:W-:Y:S02]  /*3290*/  FSEL R13, R18, R16, !P0 ;  /* 0x00000010120d7208 */ /* 0x000fe40004000000 */
[----:B------:R-:W-:Y:S01]  /*32a0*/  FSEL R12, R19, R17, !P0 ;  /* 0x00000011130c7208 */ /* 0x000fe20004000000 */
[----:B------:R-:W-:Y:S06]  /*32b0*/  RET.REL.NODEC R14 `(_Z5kmeanPfPiiiiS0_) ;  /* 0xffffffcc0e507950 */ /* 0x000fec0003c3ffff */
.L_x_74:
[----:B------:R-:W-:-:S00]  /*32c0*/  BRA `(.L_x_74) ;  /* 0xfffffffc00fc7947 */ /* 0x000fc0000383ffff */
[----:B------:R-:W-:-:S00]  /*32d0*/  NOP ;  /* 0x0000000000007918 */ /* 0x000fc00000000000 */
        /* <DEDUP_REMOVED lines=10> */
.L_x_76:


//--------------------- .nv.shared.reserved.0     --------------------------
	.section	.nv.shared.reserved.0,"aw",@nobits
	.weak		__nv_reservedSMEM_offset_0_alias
	.size		__nv_reservedSMEM_offset_0_alias, 0, 64
	.other		__nv_reservedSMEM_offset_0_alias,@"STO_CUDA_RESERVED_SHARED STV_DEFAULT"
__nv_reservedSMEM_offset_0_alias:
	.zero		0
	.zero		64


//--------------------- .nv.constant0._Z5kmeanPfPiiiiS0_ --------------------------
	.section	.nv.constant0._Z5kmeanPfPiiiiS0_,"a",@progbits
	.sectionflags	@""
	.align	4
.nv.constant0._Z5kmeanPfPiiiiS0_:
	.zero		936


//--------------------- SYMBOLS --------------------------

	.type		.nv.reservedSmem.offset0,@object
	.size		.nv.reservedSmem.offset0,0x4
